	.target	sm_100a

	.elftype	@"ET_EXEC"


//--------------------- .note.nv.tkinfo           --------------------------
	.section	.note.nv.tkinfo,"",@"SHT_NOTE"
	.sectionflags	@"SHF_NOTE_NV_TKINFO"
	.tkinfo
        /*0018*/ 	.word	0x00000002
        /*0030*/ 	.string	""
        /*0030*/ 	.string	"ptxas"
        /*0030*/ 	.string	"Cuda compilation tools, release 13.0, V13.0.88"
        /*0030*/ 	.string	"Build cuda_13.0.r13.0/compiler.36424714_0"
        /*0030*/ 	.string	"-arch sm_100a -m 64 "



//--------------------- .note.nv.cuinfo           --------------------------
	.section	.note.nv.cuinfo,"",@"SHT_NOTE"
	.sectionflags	@"SHF_NOTE_NV_CUINFO"
        /*0018*/ 	.short	0x0002
        /*001a*/ 	.short	0x0064
        /*001c*/ 	.short	0x0082
	.zero		2


//--------------------- .nv.info                  --------------------------
	.section	.nv.info,"",@"SHT_CUDA_INFO"
	.align	4


	//----- nvinfo : EIATTR_REGCOUNT
	.align		4
        /*0000*/ 	.byte	0x04, 0x2f
        /*0002*/ 	.short	(.L_19 - .L_18)
	.align		4
.L_18:
        /*0004*/ 	.word	index@(_ZN7cutlass13device_kernelINS_4gemm6kernel13GemmUniversalIN4cute5tupleIJiiiiEEENS1_10collective13CollectiveMmaINS1_35MainloopSm100TmaUmmaWarpSpecializedILi5ELi2ELi4ENS5_IJNS4_1CILi1EEESB_SB_EEEEENS5_IJNSA_ILi64EEESE_NSA_ILi32EEEEEENS_6half_tENS5_IJlSB_lEEESH_SI_NS4_8TiledMMAINS4_8MMA_AtomIJNS4_20SM100_MMA_F16BF16_SSISH_SH_fLi64ELi64ELNS4_4UMMA5MajorE0ELSN_0ELNSM_7ScaleInE0ELSO_0EEEEEENS4_6LayoutISC_NS5_IJNSA_ILi0EEESS_SS_EEEEENS5_IJNS4_10UnderscoreESV_SV_EEEEENS4_13SM90_TMA_LOADENS4_14ComposedLayoutINS4_7SwizzleILi2ELi4ELi3EEENS4_18smem_ptr_flag_bitsILi16EEENSR_INS5_IJNSA_ILi8EEESF_EEENS5_IJSF_SB_EEEEEEEvNS4_8identityESY_S18_vS19_EENS_8epilogue10collective18CollectiveEpilogueINS1B_23Sm100TmaWarpSpecializedILi3ELi2ELi16ELb1ELb0EEEJSG_NS5_IJNSR_ISE_SB_EENSR_ISF_SB_EEEEESH_SI_SH_SI_NS1B_6fusion15FusionCallbacksIS1F_NS1J_17LinearCombinationISH_fSH_fLNS_15FloatRoundStyleE2EEESG_S1I_JEEENS4_5SM1004TMEM4LOAD26SM100_TMEM_LOAD_16dp256b4xESY_S18_NS4_17SM75_U32x4_LDSM_NENS4_14SM90_TMA_STOREES18_NS4_17SM90_U32x4_STSM_NENS4_39AutoVectorizingCopyWithAssumedAlignmentILi128EEEEEEvvEEEEvNT_6ParamsE)
        /*0008*/ 	.word	0x0000004f


	//----- nvinfo : EIATTR_FRAME_SIZE
	.align		4
.L_19:
        /*000c*/ 	.byte	0x04, 0x11
        /*000e*/ 	.short	(.L_21 - .L_20)
	.align		4
.L_20:
        /*0010*/ 	.word	index@($__internal_2_$__cuda_sm10x_tcgen05_guardrail_trap_unallocated_columns_being_dealloced)
        /*0014*/ 	.word	0x00000000


	//----- nvinfo : EIATTR_FRAME_SIZE
	.align		4
.L_21:
        /*0018*/ 	.byte	0x04, 0x11
        /*001a*/ 	.short	(.L_23 - .L_22)
	.align		4
.L_22:
        /*001c*/ 	.word	index@($__internal_1_$__cuda_sm10x_tcgen05_guardrail_trap_phase_invalid_during_alloc)
        /*0020*/ 	.word	0x00000000


	//----- nvinfo : EIATTR_FRAME_SIZE
	.align		4
.L_23:
        /*0024*/ 	.byte	0x04, 0x11
        /*0026*/ 	.short	(.L_25 - .L_24)
	.align		4
.L_24:
        /*0028*/ 	.word	index@($__internal_0_$__cuda_sm10x_tcgen05_guardrail_trap_col_being_dealloced_not_returned_by_alloc)
        /*002c*/ 	.word	0x00000000


	//----- nvinfo : EIATTR_FRAME_SIZE
	.align		4
.L_25:
        /*0030*/ 	.byte	0x04, 0x11
        /*0032*/ 	.short	(.L_27 - .L_26)
	.align		4
.L_26:
        /*0034*/ 	.word	index@(_ZN7cutlass13device_kernelINS_4gemm6kernel13GemmUniversalIN4cute5tupleIJiiiiEEENS1_10collective13CollectiveMmaINS1_35MainloopSm100TmaUmmaWarpSpecializedILi5ELi2ELi4ENS5_IJNS4_1CILi1EEESB_SB_EEEEENS5_IJNSA_ILi64EEESE_NSA_ILi32EEEEEENS_6half_tENS5_IJlSB_lEEESH_SI_NS4_8TiledMMAINS4_8MMA_AtomIJNS4_20SM100_MMA_F16BF16_SSISH_SH_fLi64ELi64ELNS4_4UMMA5MajorE0ELSN_0ELNSM_7ScaleInE0ELSO_0EEEEEENS4_6LayoutISC_NS5_IJNSA_ILi0EEESS_SS_EEEEENS5_IJNS4_10UnderscoreESV_SV_EEEEENS4_13SM90_TMA_LOADENS4_14ComposedLayoutINS4_7SwizzleILi2ELi4ELi3EEENS4_18smem_ptr_flag_bitsILi16EEENSR_INS5_IJNSA_ILi8EEESF_EEENS5_IJSF_SB_EEEEEEEvNS4_8identityESY_S18_vS19_EENS_8epilogue10collective18CollectiveEpilogueINS1B_23Sm100TmaWarpSpecializedILi3ELi2ELi16ELb1ELb0EEEJSG_NS5_IJNSR_ISE_SB_EENSR_ISF_SB_EEEEESH_SI_SH_SI_NS1B_6fusion15FusionCallbacksIS1F_NS1J_17LinearCombinationISH_fSH_fLNS_15FloatRoundStyleE2EEESG_S1I_JEEENS4_5SM1004TMEM4LOAD26SM100_TMEM_LOAD_16dp256b4xESY_S18_NS4_17SM75_U32x4_LDSM_NENS4_14SM90_TMA_STOREES18_NS4_17SM90_U32x4_STSM_NENS4_39AutoVectorizingCopyWithAssumedAlignmentILi128EEEEEEvvEEEEvNT_6ParamsE)
        /*0038*/ 	.word	0x00000000


	//----- nvinfo : EIATTR_MIN_STACK_SIZE
	.align		4
.L_27:
        /*003c*/ 	.byte	0x04, 0x12
        /*003e*/ 	.short	(.L_29 - .L_28)
	.align		4
.L_28:
        /*0040*/ 	.word	index@(_ZN7cutlass13device_kernelINS_4gemm6kernel13GemmUniversalIN4cute5tupleIJiiiiEEENS1_10collective13CollectiveMmaINS1_35MainloopSm100TmaUmmaWarpSpecializedILi5ELi2ELi4ENS5_IJNS4_1CILi1EEESB_SB_EEEEENS5_IJNSA_ILi64EEESE_NSA_ILi32EEEEEENS_6half_tENS5_IJlSB_lEEESH_SI_NS4_8TiledMMAINS4_8MMA_AtomIJNS4_20SM100_MMA_F16BF16_SSISH_SH_fLi64ELi64ELNS4_4UMMA5MajorE0ELSN_0ELNSM_7ScaleInE0ELSO_0EEEEEENS4_6LayoutISC_NS5_IJNSA_ILi0EEESS_SS_EEEEENS5_IJNS4_10UnderscoreESV_SV_EEEEENS4_13SM90_TMA_LOADENS4_14ComposedLayoutINS4_7SwizzleILi2ELi4ELi3EEENS4_18smem_ptr_flag_bitsILi16EEENSR_INS5_IJNSA_ILi8EEESF_EEENS5_IJSF_SB_EEEEEEEvNS4_8identityESY_S18_vS19_EENS_8epilogue10collective18CollectiveEpilogueINS1B_23Sm100TmaWarpSpecializedILi3ELi2ELi16ELb1ELb0EEEJSG_NS5_IJNSR_ISE_SB_EENSR_ISF_SB_EEEEESH_SI_SH_SI_NS1B_6fusion15FusionCallbacksIS1F_NS1J_17LinearCombinationISH_fSH_fLNS_15FloatRoundStyleE2EEESG_S1I_JEEENS4_5SM1004TMEM4LOAD26SM100_TMEM_LOAD_16dp256b4xESY_S18_NS4_17SM75_U32x4_LDSM_NENS4_14SM90_TMA_STOREES18_NS4_17SM90_U32x4_STSM_NENS4_39AutoVectorizingCopyWithAssumedAlignmentILi128EEEEEEvvEEEEvNT_6ParamsE)
        /*0044*/ 	.word	0x00000000
.L_29:


//--------------------- .nv.compat                --------------------------
	.section	.nv.compat,"",@"SHT_CUDA_COMPAT_INFO"
	.align	4
        /*0000*/ 	.byte	0x02, 0x09, 0x01, 0x00, 0x02, 0x02, 0x02, 0x00, 0x02, 0x05, 0x05, 0x00, 0x03, 0x07, 0x01, 0x01
        /*0010*/ 	.byte	0x02, 0x03, 0x01, 0x00, 0x02, 0x06, 0x01, 0x00, 0x04, 0x0b, 0x08, 0x00, 0x09, 0x00, 0x00, 0x00
        /*0020*/ 	.byte	0x00, 0x00, 0x00, 0x00


//--------------------- .nv.info._ZN7cutlass13device_kernelINS_4gemm6kernel13GemmUniversalIN4cute5tupleIJiiiiEEENS1_10collective13CollectiveMmaINS1_35MainloopSm100TmaUmmaWarpSpecializedILi5ELi2ELi4ENS5_IJNS4_1CILi1EEESB_SB_EEEEENS5_IJNSA_ILi64EEESE_NSA_ILi32EEEEEENS_6half_tENS5_IJlSB_lEEESH_SI_NS4_8TiledMMAINS4_8MMA_AtomIJNS4_20SM100_MMA_F16BF16_SSISH_SH_fLi64ELi64ELNS4_4UMMA5MajorE0ELSN_0ELNSM_7ScaleInE0ELSO_0EEEEEENS4_6LayoutISC_NS5_IJNSA_ILi0EEESS_SS_EEEEENS5_IJNS4_10UnderscoreESV_SV_EEEEENS4_13SM90_TMA_LOADENS4_14ComposedLayoutINS4_7SwizzleILi2ELi4ELi3EEENS4_18smem_ptr_flag_bitsILi16EEENSR_INS5_IJNSA_ILi8EEESF_EEENS5_IJSF_SB_EEEEEEEvNS4_8identityESY_S18_vS19_EENS_8epilogue10collective18CollectiveEpilogueINS1B_23Sm100TmaWarpSpecializedILi3ELi2ELi16ELb1ELb0EEEJSG_NS5_IJNSR_ISE_SB_EENSR_ISF_SB_EEEEESH_SI_SH_SI_NS1B_6fusion15FusionCallbacksIS1F_NS1J_17LinearCombinationISH_fSH_fLNS_15FloatRoundStyleE2EEESG_S1I_JEEENS4_5SM1004TMEM4LOAD26SM100_TMEM_LOAD_16dp256b4xESY_S18_NS4_17SM75_U32x4_LDSM_NENS4_14SM90_TMA_STOREES18_NS4_17SM90_U32x4_STSM_NENS4_39AutoVectorizingCopyWithAssumedAlignmentILi128EEEEEEvvEEEEvNT_6ParamsE --------------------------
	.section	.nv.info._ZN7cutlass13device_kernelINS_4gemm6kernel13GemmUniversalIN4cute5tupleIJiiiiEEENS1_10collective13CollectiveMmaINS1_35MainloopSm100TmaUmmaWarpSpecializedILi5ELi2ELi4ENS5_IJNS4_1CILi1EEESB_SB_EEEEENS5_IJNSA_ILi64EEESE_NSA_ILi32EEEEEENS_6half_tENS5_IJlSB_lEEESH_SI_NS4_8TiledMMAINS4_8MMA_AtomIJNS4_20SM100_MMA_F16BF16_SSISH_SH_fLi64ELi64ELNS4_4UMMA5MajorE0ELSN_0ELNSM_7ScaleInE0ELSO_0EEEEEENS4_6LayoutISC_NS5_IJNSA_ILi0EEESS_SS_EEEEENS5_IJNS4_10UnderscoreESV_SV_EEEEENS4_13SM90_TMA_LOADENS4_14ComposedLayoutINS4_7SwizzleILi2ELi4ELi3EEENS4_18smem_ptr_flag_bitsILi16EEENSR_INS5_IJNSA_ILi8EEESF_EEENS5_IJSF_SB_EEEEEEEvNS4_8identityESY_S18_vS19_EENS_8epilogue10collective18CollectiveEpilogueINS1B_23Sm100TmaWarpSpecializedILi3ELi2ELi16ELb1ELb0EEEJSG_NS5_IJNSR_ISE_SB_EENSR_ISF_SB_EEEEESH_SI_SH_SI_NS1B_6fusion15FusionCallbacksIS1F_NS1J_17LinearCombinationISH_fSH_fLNS_15FloatRoundStyleE2EEESG_S1I_JEEENS4_5SM1004TMEM4LOAD26SM100_TMEM_LOAD_16dp256b4xESY_S18_NS4_17SM75_U32x4_LDSM_NENS4_14SM90_TMA_STOREES18_NS4_17SM90_U32x4_STSM_NENS4_39AutoVectorizingCopyWithAssumedAlignmentILi128EEEEEEvvEEEEvNT_6ParamsE,"",@"SHT_CUDA_INFO"
	.sectionflags	@""
	.align	4


	//----- nvinfo : EIATTR_CUDA_API_VERSION
	.align		4
        /*0000*/ 	.byte	0x04, 0x37
        /*0002*/ 	.short	(.L_31 - .L_30)
.L_30:
        /*0004*/ 	.word	0x00000082


	//----- nvinfo : EIATTR_KPARAM_INFO
	.align		4
.L_31:
        /*0008*/ 	.byte	0x04, 0x17
        /*000a*/ 	.short	(.L_33 - .L_32)
.L_32:
        /*000c*/ 	.word	0x00000000
        /*0010*/ 	.short	0x0000
        /*0012*/ 	.short	0x0000
        /*0014*/ 	.byte	0x00, 0xf0, 0x01, 0x20


	//----- nvinfo : EIATTR_AT_ENTRY_FRAGMENTS
	.align		4
.L_33:
        /*0018*/ 	.byte	0x04, 0x4f
        /*001a*/ 	.short	(.L_35 - .L_34)


	//   ....[0]....
.L_34:
        /*001c*/ 	.word	0x00000006


	//----- nvinfo : EIATTR_RESERVED_SMEM_USED
	.align		4
.L_35:
        /*0020*/ 	.byte	0x01, 0x41
	.zero		2


	//----- nvinfo : EIATTR_SPARSE_MMA_MASK
	.align		4
        /*0024*/ 	.byte	0x03, 0x50
        /*0026*/ 	.short	0x0000


	//----- nvinfo : EIATTR_TCGEN05_1CTA_USED
	.align		4
        /*0028*/ 	.byte	0x01, 0x51
	.zero		2


	//----- nvinfo : EIATTR_MAXREG_COUNT
	.align		4
        /*002c*/ 	.byte	0x03, 0x1b
        /*002e*/ 	.short	0x00ff


	//----- nvinfo : EIATTR_NUM_BARRIERS
	.align		4
        /*0030*/ 	.byte	0x02, 0x4c
        /*0032*/ 	.byte	0x07
	.zero		1


	//----- nvinfo : EIATTR_EXTERNS
	.align		4
        /*0034*/ 	.byte	0x04, 0x0f
        /*0036*/ 	.short	(.L_37 - .L_36)


	//   ....[0]....
	.align		4
.L_36:
        /*0038*/ 	.word	index@(__assertfail)


	//----- nvinfo : EIATTR_MERCURY_ISA_VERSION
	.align		4
.L_37:
        /*003c*/ 	.byte	0x03, 0x5f
        /*003e*/ 	.short	0x0101


	//----- nvinfo : EIATTR_INT_WARP_WIDE_INSTR_OFFSETS
	.align		4
        /*0040*/ 	.byte	0x04, 0x31
        /*0042*/ 	.short	(.L_39 - .L_38)


	//   ....[0]....
.L_38:
        /*0044*/ 	.word	0x00001dc0


	//   ....[1]....
        /*0048*/ 	.word	0x00003810


	//   ....[2]....
        /*004c*/ 	.word	0x00003840


	//   ....[3]....
        /*0050*/ 	.word	0x00003890


	//   ....[4]....
        /*0054*/ 	.word	0x00004170


	//   ....[5]....
        /*0058*/ 	.word	0x00004190


	//   ....[6]....
        /*005c*/ 	.word	0x00004460


	//   ....[7]....
        /*0060*/ 	.word	0x00004590


	//----- nvinfo : EIATTR_COOP_GROUP_MASK_REGIDS
	.align		4
.L_39:
        /*0064*/ 	.byte	0x04, 0x29
        /*0066*/ 	.short	(.L_41 - .L_40)


	//   ....[0]....
.L_40:
        /*0068*/ 	.word	0xffffffff


	//   ....[1]....
        /*006c*/ 	.word	0xffffffff


	//   ....[2]....
        /*0070*/ 	.word	0xffffffff


	//   ....[3]....
        /*0074*/ 	.word	0xffffffff


	//   ....[4]....
        /*0078*/ 	.word	0xffffffff


	//   ....[5]....
        /*007c*/ 	.word	0xffffffff


	//   ....[6]....
        /*0080*/ 	.word	0xffffffff


	//   ....[7]....
        /*0084*/ 	.word	0xffffffff


	//   ....[8]....
        /*0088*/ 	.word	0xffffffff


	//   ....[9]....
        /*008c*/ 	.word	0xffffffff


	//   ....[10]....
        /*0090*/ 	.word	0xffffffff


	//   ....[11]....
        /*0094*/ 	.word	0xffffffff


	//   ....[12]....
        /*0098*/ 	.word	0xffffffff


	//----- nvinfo : EIATTR_COOP_GROUP_INSTR_OFFSETS
	.align		4
.L_41:
        /*009c*/ 	.byte	0x04, 0x28
        /*009e*/ 	.short	(.L_43 - .L_42)


	//   ....[0]....
.L_42:
        /*00a0*/ 	.word	0x00000090


	//   ....[1]....
        /*00a4*/ 	.word	0x000004d0


	//   ....[2]....
        /*00a8*/ 	.word	0x00000660


	//   ....[3]....
        /*00ac*/ 	.word	0x000007e0


	//   ....[4]....
        /*00b0*/ 	.word	0x000008e0


	//   ....[5]....
        /*00b4*/ 	.word	0x00000a50


	//   ....[6]....
        /*00b8*/ 	.word	0x00000bf0


	//   ....[7]....
        /*00bc*/ 	.word	0x00001ca0


	//   ....[8]....
        /*00c0*/ 	.word	0x00002b10


	//   ....[9]....
        /*00c4*/ 	.word	0x00002d20


	//   ....[10]....
        /*00c8*/ 	.word	0x00002d50


	//   ....[11]....
        /*00cc*/ 	.word	0x00003700


	//   ....[12]....
        /*00d0*/ 	.word	0x00003930


	//----- nvinfo : EIATTR_VRC_CTA_INIT_COUNT
	.align		4
.L_43:
        /*00d4*/ 	.byte	0x02, 0x4a
        /*00d6*/ 	.byte	0x80
	.zero		1


	//----- nvinfo : EIATTR_SYSCALL_OFFSETS
	.align		4
        /*00d8*/ 	.byte	0x04, 0x46
        /*00da*/ 	.short	(.L_45 - .L_44)


	//   ....[0]....
.L_44:
        /*00dc*/ 	.word	0x00005170


	//   ....[1]....
        /*00e0*/ 	.word	0x00005260


	//   ....[2]....
        /*00e4*/ 	.word	0x00005a40


	//   ....[3]....
        /*00e8*/ 	.word	0x00006380


	//----- nvinfo : EIATTR_MBARRIER_INSTR_OFFSETS
	.align		4
.L_45:
        /*00ec*/ 	.byte	0x04, 0x39
        /*00ee*/ 	.short	(.L_47 - .L_46)


	//   ....[0]....
.L_46:
        /*00f0*/ 	.word	0x000005b0
        /*00f4*/ 	.word	0x000000ff
        /*00f8*/ 	.word	0x00000000
        /*00fc*/ 	.short	0x0100
        /*00fe*/ 	.byte	0x05
	.zero		1


	//   ....[1]....
        /*0100*/ 	.word	0x000005c0
        /*0104*/ 	.word	0x000000ff
        /*0108*/ 	.word	0x00000028
        /*010c*/ 	.short	0x0100
        /*010e*/ 	.byte	0x05
	.zero		1


	//   ....[2]....
        /*0110*/ 	.word	0x000005d0
        /*0114*/ 	.word	0x000000ff
        /*0118*/ 	.word	0x00000008
        /*011c*/ 	.short	0x0100
        /*011e*/ 	.byte	0x05
	.zero		1


	//   ....[3]....
        /*0120*/ 	.word	0x000005e0
        /*0124*/ 	.word	0x000000ff
        /*0128*/ 	.word	0x00000030
        /*012c*/ 	.short	0x0100
        /*012e*/ 	.byte	0x05
	.zero		1


	//   ....[4]....
        /*0130*/ 	.word	0x000005f0
        /*0134*/ 	.word	0x000000ff
        /*0138*/ 	.word	0x00000010
        /*013c*/ 	.short	0x0100
        /*013e*/ 	.byte	0x05
	.zero		1


	//   ....[5]....
        /*0140*/ 	.word	0x00000600
        /*0144*/ 	.word	0x000000ff
        /*0148*/ 	.word	0x00000038
        /*014c*/ 	.short	0x0100
        /*014e*/ 	.byte	0x05
	.zero		1


	//   ....[6]....
        /*0150*/ 	.word	0x00000610
        /*0154*/ 	.word	0x000000ff
        /*0158*/ 	.word	0x00000018
        /*015c*/ 	.short	0x0100
        /*015e*/ 	.byte	0x05
	.zero		1


	//   ....[7]....
        /*0160*/ 	.word	0x00000620
        /*0164*/ 	.word	0x000000ff
        /*0168*/ 	.word	0x00000040
        /*016c*/ 	.short	0x0100
        /*016e*/ 	.byte	0x05
	.zero		1


	//   ....[8]....
        /*0170*/ 	.word	0x00000630
        /*0174*/ 	.word	0x000000ff
        /*0178*/ 	.word	0x00000020
        /*017c*/ 	.short	0x0100
        /*017e*/ 	.byte	0x05
	.zero		1


	//   ....[9]....
        /*0180*/ 	.word	0x00000640
        /*0184*/ 	.word	0x000000ff
        /*0188*/ 	.word	0x00000048
        /*018c*/ 	.short	0x0100
        /*018e*/ 	.byte	0x05
	.zero		1


	//   ....[10]....
        /*0190*/ 	.word	0x00000770
        /*0194*/ 	.word	0x000000ff
        /*0198*/ 	.word	0x00000050
        /*019c*/ 	.short	0x0100
        /*019e*/ 	.byte	0x07
	.zero		1


	//   ....[11]....
        /*01a0*/ 	.word	0x00000780
        /*01a4*/ 	.word	0x000000ff
        /*01a8*/ 	.word	0x00000068
        /*01ac*/ 	.short	0x0100
        /*01ae*/ 	.byte	0x07
	.zero		1


	//   ....[12]....
        /*01b0*/ 	.word	0x00000790
        /*01b4*/ 	.word	0x000000ff
        /*01b8*/ 	.word	0x00000058
        /*01bc*/ 	.short	0x0100
        /*01be*/ 	.byte	0x07
	.zero		1


	//   ....[13]....
        /*01c0*/ 	.word	0x000007a0
        /*01c4*/ 	.word	0x000000ff
        /*01c8*/ 	.word	0x00000070
        /*01cc*/ 	.short	0x0100
        /*01ce*/ 	.byte	0x07
	.zero		1


	//   ....[14]....
        /*01d0*/ 	.word	0x000007b0
        /*01d4*/ 	.word	0x000000ff
        /*01d8*/ 	.word	0x00000060
        /*01dc*/ 	.short	0x0100
        /*01de*/ 	.byte	0x07
	.zero		1


	//   ....[15]....
        /*01e0*/ 	.word	0x000007c0
        /*01e4*/ 	.word	0x000000ff
        /*01e8*/ 	.word	0x00000078
        /*01ec*/ 	.short	0x0100
        /*01ee*/ 	.byte	0x07
	.zero		1


	//   ....[16]....
        /*01f0*/ 	.word	0x000008b0
        /*01f4*/ 	.word	0x000000ff
        /*01f8*/ 	.word	0x00000080
        /*01fc*/ 	.short	0x0100
        /*01fe*/ 	.byte	0x05
	.zero		1


	//   ....[17]....
        /*0200*/ 	.word	0x000008c0
        /*0204*/ 	.word	0x000000ff
        /*0208*/ 	.word	0x00000088
        /*020c*/ 	.short	0x0100
        /*020e*/ 	.byte	0x05
	.zero		1


	//   ....[18]....
        /*0210*/ 	.word	0x00000a00
        /*0214*/ 	.word	0x000000ff
        /*0218*/ 	.word	0x00000090
        /*021c*/ 	.short	0x0100
        /*021e*/ 	.byte	0x05
	.zero		1


	//   ....[19]....
        /*0220*/ 	.word	0x00000a10
        /*0224*/ 	.word	0x000000ff
        /*0228*/ 	.word	0x000000a0
        /*022c*/ 	.short	0x0100
        /*022e*/ 	.byte	0x05
	.zero		1


	//   ....[20]....
        /*0230*/ 	.word	0x00000a20
        /*0234*/ 	.word	0x000000ff
        /*0238*/ 	.word	0x00000098
        /*023c*/ 	.short	0x0100
        /*023e*/ 	.byte	0x05
	.zero		1


	//   ....[21]....
        /*0240*/ 	.word	0x00000a30
        /*0244*/ 	.word	0x000000ff
        /*0248*/ 	.word	0x000000a8
        /*024c*/ 	.short	0x0100
        /*024e*/ 	.byte	0x05
	.zero		1


	//   ....[22]....
        /*0250*/ 	.word	0x00000b60
        /*0254*/ 	.word	0x000000ff
        /*0258*/ 	.word	0x000000b0
        /*025c*/ 	.short	0x0100
        /*025e*/ 	.byte	0x07
	.zero		1


	//   ....[23]....
        /*0260*/ 	.word	0x00000b70
        /*0264*/ 	.word	0x000000ff
        /*0268*/ 	.word	0x000000d0
        /*026c*/ 	.short	0x0100
        /*026e*/ 	.byte	0x07
	.zero		1


	//   ....[24]....
        /*0270*/ 	.word	0x00000b80
        /*0274*/ 	.word	0x000000ff
        /*0278*/ 	.word	0x000000b8
        /*027c*/ 	.short	0x0100
        /*027e*/ 	.byte	0x07
	.zero		1


	//   ....[25]....
        /*0280*/ 	.word	0x00000b90
        /*0284*/ 	.word	0x000000ff
        /*0288*/ 	.word	0x000000d8
        /*028c*/ 	.short	0x0100
        /*028e*/ 	.byte	0x07
	.zero		1


	//   ....[26]....
        /*0290*/ 	.word	0x00000ba0
        /*0294*/ 	.word	0x000000ff
        /*0298*/ 	.word	0x000000c0
        /*029c*/ 	.short	0x0100
        /*029e*/ 	.byte	0x07
	.zero		1


	//   ....[27]....
        /*02a0*/ 	.word	0x00000bb0
        /*02a4*/ 	.word	0x000000ff
        /*02a8*/ 	.word	0x000000e0
        /*02ac*/ 	.short	0x0100
        /*02ae*/ 	.byte	0x07
	.zero		1


	//   ....[28]....
        /*02b0*/ 	.word	0x00000bc0
        /*02b4*/ 	.word	0x000000ff
        /*02b8*/ 	.word	0x000000c8
        /*02bc*/ 	.short	0x0100
        /*02be*/ 	.byte	0x07
	.zero		1


	//   ....[29]....
        /*02c0*/ 	.word	0x00000bd0
        /*02c4*/ 	.word	0x000000ff
        /*02c8*/ 	.word	0x000000e8
        /*02cc*/ 	.short	0x0100
        /*02ce*/ 	.byte	0x07
	.zero		1


	//   ....[30]....
        /*02d0*/ 	.word	0x00000cc0
        /*02d4*/ 	.word	0x000000ff
        /*02d8*/ 	.word	0x000000f0
        /*02dc*/ 	.short	0x0100
        /*02de*/ 	.byte	0x05
	.zero		1


	//   ....[31]....
        /*02e0*/ 	.word	0x00000cd0
        /*02e4*/ 	.word	0x000000ff
        /*02e8*/ 	.word	0x00000100
        /*02ec*/ 	.short	0x0100
        /*02ee*/ 	.byte	0x05
	.zero		1


	//   ....[32]....
        /*02f0*/ 	.word	0x00000ce0
        /*02f4*/ 	.word	0x000000ff
        /*02f8*/ 	.word	0x000000f8
        /*02fc*/ 	.short	0x0100
        /*02fe*/ 	.byte	0x05
	.zero		1


	//   ....[33]....
        /*0300*/ 	.word	0x00000cf0
        /*0304*/ 	.word	0x000000ff
        /*0308*/ 	.word	0x00000108
        /*030c*/ 	.short	0x0100
        /*030e*/ 	.byte	0x05
	.zero		1


	//   ....[34]....
        /*0310*/ 	.word	0x000015c0
        /*0314*/ 	.word	0x00000002
        /*0318*/ 	.word	0x00000100
        /*031c*/ 	.short	0x010a
        /*031e*/ 	.byte	0xff
	.zero		1


	//   ....[35]....
        /*0320*/ 	.word	0x000015f0
        /*0324*/ 	.word	0x00000002
        /*0328*/ 	.word	0x000000f0
        /*032c*/ 	.short	0x0101
        /*032e*/ 	.byte	0xff
	.zero		1


	//   ....[36]....
        /*0330*/ 	.word	0x000016c0
        /*0334*/ 	.word	0x000000ff
        /*0338*/ 	.word	0x00000028
        /*033c*/ 	.short	0x010a
        /*033e*/ 	.byte	0x08
	.zero		1


	//   ....[37]....
        /*0340*/ 	.word	0x00001760
        /*0344*/ 	.word	0x000000ff
        /*0348*/ 	.word	0x00000028
        /*034c*/ 	.short	0x010a
        /*034e*/ 	.byte	0x21
	.zero		1


	//   ....[38]....
        /*0350*/ 	.word	0x000018c0
        /*0354*/ 	.word	0x000000ff
        /*0358*/ 	.word	0x00000028
        /*035c*/ 	.short	0x010a
        /*035e*/ 	.byte	0x08
	.zero		1


	//   ....[39]....
        /*0360*/ 	.word	0x000019b0
        /*0364*/ 	.word	0x000000ff
        /*0368*/ 	.word	0x00000088
        /*036c*/ 	.short	0x0101
        /*036e*/ 	.byte	0x04
	.zero		1


	//   ....[40]....
        /*0370*/ 	.word	0x000019d0
        /*0374*/ 	.word	0x000000ff
        /*0378*/ 	.word	0x00000028
        /*037c*/ 	.short	0x010a
        /*037e*/ 	.byte	0x08
	.zero		1


	//   ....[41]....
        /*0380*/ 	.word	0x00001a50
        /*0384*/ 	.word	0x000000ff
        /*0388*/ 	.word	0x00000028
        /*038c*/ 	.short	0x010a
        /*038e*/ 	.byte	0x11
	.zero		1


	//   ....[42]....
        /*0390*/ 	.word	0x00001bb0
        /*0394*/ 	.word	0x000000ff
        /*0398*/ 	.word	0x00000028
        /*039c*/ 	.short	0x010a
        /*039e*/ 	.byte	0x08
	.zero		1


	//   ....[43]....
        /*03a0*/ 	.word	0x00001cd0
        /*03a4*/ 	.word	0x00000002
        /*03a8*/ 	.word	0x00000090
        /*03ac*/ 	.short	0x010a
        /*03ae*/ 	.byte	0xff
	.zero		1


	//   ....[44]....
        /*03b0*/ 	.word	0x00001d90
        /*03b4*/ 	.word	0x00000002
        /*03b8*/ 	.word	0x00000000
        /*03bc*/ 	.short	0x0101
        /*03be*/ 	.byte	0xff
	.zero		1


	//   ....[45]....
        /*03c0*/ 	.word	0x000022f0
        /*03c4*/ 	.word	0x000000ff
        /*03c8*/ 	.word	0x00000000
        /*03cc*/ 	.short	0x010a
        /*03ce*/ 	.byte	0x05
	.zero		1


	//   ....[46]....
        /*03d0*/ 	.word	0x00002380
        /*03d4*/ 	.word	0x000000ff
        /*03d8*/ 	.word	0x00000000
        /*03dc*/ 	.short	0x010a
        /*03de*/ 	.byte	0x05
	.zero		1


	//   ....[47]....
        /*03e0*/ 	.word	0x00002410
        /*03e4*/ 	.word	0x000000ff
        /*03e8*/ 	.word	0x00000000
        /*03ec*/ 	.short	0x010a
        /*03ee*/ 	.byte	0x05
	.zero		1


	//   ....[48]....
        /*03f0*/ 	.word	0x000024a0
        /*03f4*/ 	.word	0x000000ff
        /*03f8*/ 	.word	0x00000000
        /*03fc*/ 	.short	0x010a
        /*03fe*/ 	.byte	0x05
	.zero		1


	//   ....[49]....
        /*0400*/ 	.word	0x00002540
        /*0404*/ 	.word	0x00000000
        /*0408*/ 	.word	0x00000000
        /*040c*/ 	.short	0x010a
        /*040e*/ 	.byte	0xff
	.zero		1


	//   ....[50]....
        /*0410*/ 	.word	0x00002660
        /*0414*/ 	.word	0x00000000
        /*0418*/ 	.word	0x000000f0
        /*041c*/ 	.short	0x010a
        /*041e*/ 	.byte	0xff
	.zero		1


	//   ....[51]....
        /*0420*/ 	.word	0x000026d0
        /*0424*/ 	.word	0x00000000
        /*0428*/ 	.word	0x00000000
        /*042c*/ 	.short	0x0101
        /*042e*/ 	.byte	0xff
	.zero		1


	//   ....[52]....
        /*0430*/ 	.word	0x000026f0
        /*0434*/ 	.word	0x000000ff
        /*0438*/ 	.word	0x000000a0
        /*043c*/ 	.short	0x010a
        /*043e*/ 	.byte	0x05
	.zero		1


	//   ....[53]....
        /*0440*/ 	.word	0x00002810
        /*0444*/ 	.word	0x00000000
        /*0448*/ 	.word	0x00000090
        /*044c*/ 	.short	0x010a
        /*044e*/ 	.byte	0xff
	.zero		1


	//   ....[54]....
        /*0450*/ 	.word	0x00002910
        /*0454*/ 	.word	0x00000000
        /*0458*/ 	.word	0x00000000
        /*045c*/ 	.short	0x0101
        /*045e*/ 	.byte	0xff
	.zero		1


	//   ....[55]....
        /*0460*/ 	.word	0x000029a0
        /*0464*/ 	.word	0x000000ff
        /*0468*/ 	.word	0x000000a0
        /*046c*/ 	.short	0x0106
        /*046e*/ 	.byte	0x05
	.zero		1


	//   ....[56]....
        /*0470*/ 	.word	0x000029c0
        /*0474*/ 	.word	0x000000ff
        /*0478*/ 	.word	0x000000a0
        /*047c*/ 	.short	0x010a
        /*047e*/ 	.byte	0x05
	.zero		1


	//   ....[57]....
        /*0480*/ 	.word	0x00002a50
        /*0484*/ 	.word	0x000000ff
        /*0488*/ 	.word	0x000000a0
        /*048c*/ 	.short	0x0106
        /*048e*/ 	.byte	0x04
	.zero		1


	//   ....[58]....
        /*0490*/ 	.word	0x00002a90
        /*0494*/ 	.word	0x00000000
        /*0498*/ 	.word	0x000000a0
        /*049c*/ 	.short	0x010a
        /*049e*/ 	.byte	0xff
	.zero		1


	//   ....[59]....
        /*04a0*/ 	.word	0x00002f90
        /*04a4*/ 	.word	0x00000000
        /*04a8*/ 	.word	0x00000090
        /*04ac*/ 	.short	0x010a
        /*04ae*/ 	.byte	0xff
	.zero		1


	//   ....[60]....
        /*04b0*/ 	.word	0x00003090
        /*04b4*/ 	.word	0x00000003
        /*04b8*/ 	.word	0x00000000
        /*04bc*/ 	.short	0x0101
        /*04be*/ 	.byte	0xff
	.zero		1


	//   ....[61]....
        /*04c0*/ 	.word	0x000030a0
        /*04c4*/ 	.word	0x000000ff
        /*04c8*/ 	.word	0x00000000
        /*04cc*/ 	.short	0x010a
        /*04ce*/ 	.byte	0x04
	.zero		1


	//   ....[62]....
        /*04d0*/ 	.word	0x00003120
        /*04d4*/ 	.word	0x000000ff
        /*04d8*/ 	.word	0x000000d0
        /*04dc*/ 	.short	0x010a
        /*04de*/ 	.byte	0x08
	.zero		1


	//   ....[63]....
        /*04e0*/ 	.word	0x00003200
        /*04e4*/ 	.word	0x000000ff
        /*04e8*/ 	.word	0x00000000
        /*04ec*/ 	.short	0x010a
        /*04ee*/ 	.byte	0x07
	.zero		1


	//   ....[64]....
        /*04f0*/ 	.word	0x00003340
        /*04f4*/ 	.word	0x000000ff
        /*04f8*/ 	.word	0x00000000
        /*04fc*/ 	.short	0x010a
        /*04fe*/ 	.byte	0x04
	.zero		1


	//   ....[65]....
        /*0500*/ 	.word	0x00003530
        /*0504*/ 	.word	0x000000ff
        /*0508*/ 	.word	0x00000000
        /*050c*/ 	.short	0x010a
        /*050e*/ 	.byte	0x05
	.zero		1


	//   ....[66]....
        /*0510*/ 	.word	0x000035c0
        /*0514*/ 	.word	0x000000ff
        /*0518*/ 	.word	0x00000000
        /*051c*/ 	.short	0x010a
        /*051e*/ 	.byte	0x05
	.zero		1


	//   ....[67]....
        /*0520*/ 	.word	0x00003650
        /*0524*/ 	.word	0x000000ff
        /*0528*/ 	.word	0x00000000
        /*052c*/ 	.short	0x010a
        /*052e*/ 	.byte	0x05
	.zero		1


	//   ....[68]....
        /*0530*/ 	.word	0x000036e0
        /*0534*/ 	.word	0x000000ff
        /*0538*/ 	.word	0x00000000
        /*053c*/ 	.short	0x010a
        /*053e*/ 	.byte	0x07
	.zero		1


	//   ....[69]....
        /*0540*/ 	.word	0x00003b10
        /*0544*/ 	.word	0x00000000
        /*0548*/ 	.word	0x00000090
        /*054c*/ 	.short	0x010a
        /*054e*/ 	.byte	0xff
	.zero		1


	//   ....[70]....
        /*0550*/ 	.word	0x00003bd0
        /*0554*/ 	.word	0x00000000
        /*0558*/ 	.word	0x00000000
        /*055c*/ 	.short	0x0101
        /*055e*/ 	.byte	0xff
	.zero		1


	//   ....[71]....
        /*0560*/ 	.word	0x00003ef0
        /*0564*/ 	.word	0x000000ff
        /*0568*/ 	.word	0x00000088
        /*056c*/ 	.short	0x010a
        /*056e*/ 	.byte	0x07
	.zero		1


	//   ....[72]....
        /*0570*/ 	.word	0x00004110
        /*0574*/ 	.word	0x000000ff
        /*0578*/ 	.word	0x00000068
        /*057c*/ 	.short	0x010a
        /*057e*/ 	.byte	0x0f
	.zero		1


	//   ....[73]....
        /*0580*/ 	.word	0x00004310
        /*0584*/ 	.word	0x000000ff
        /*0588*/ 	.word	0x00000050
        /*058c*/ 	.short	0x010b
        /*058e*/ 	.byte	0x0f
	.zero		1


	//   ....[74]....
        /*0590*/ 	.word	0x00004360
        /*0594*/ 	.word	0x000000ff
        /*0598*/ 	.word	0x00000000
        /*059c*/ 	.short	0x0101
        /*059e*/ 	.byte	0x10
	.zero		1


	//   ....[75]....
        /*05a0*/ 	.word	0x000043a0
        /*05a4*/ 	.word	0x000000ff
        /*05a8*/ 	.word	0x00000068
        /*05ac*/ 	.short	0x010a
        /*05ae*/ 	.byte	0x0d
	.zero		1


	//   ....[76]....
        /*05b0*/ 	.word	0x000045e0
        /*05b4*/ 	.word	0x000000ff
        /*05b8*/ 	.word	0x00000050
        /*05bc*/ 	.short	0x010b
        /*05be*/ 	.byte	0x0d
	.zero		1


	//   ....[77]....
        /*05c0*/ 	.word	0x00004650
        /*05c4*/ 	.word	0x000000ff
        /*05c8*/ 	.word	0x00000000
        /*05cc*/ 	.short	0x0101
        /*05ce*/ 	.byte	0x0f
	.zero		1


	//   ....[78]....
        /*05d0*/ 	.word	0x000046a0
        /*05d4*/ 	.word	0x000000ff
        /*05d8*/ 	.word	0x00000000
        /*05dc*/ 	.short	0x010a
        /*05de*/ 	.byte	0x04
	.zero		1


	//   ....[79]....
        /*05e0*/ 	.word	0x00004730
        /*05e4*/ 	.word	0x000000ff
        /*05e8*/ 	.word	0x00000000
        /*05ec*/ 	.short	0x010a
        /*05ee*/ 	.byte	0x04
	.zero		1


	//   ....[80]....
        /*05f0*/ 	.word	0x000047d0
        /*05f4*/ 	.word	0x00000000
        /*05f8*/ 	.word	0x00000000
        /*05fc*/ 	.short	0x010a
        /*05fe*/ 	.byte	0xff
	.zero		1


	//   ....[81]....
        /*0600*/ 	.word	0x00004b40
        /*0604*/ 	.word	0x00000000
        /*0608*/ 	.word	0x00000090
        /*060c*/ 	.short	0x010a
        /*060e*/ 	.byte	0xff
	.zero		1


	//   ....[82]....
        /*0610*/ 	.word	0x00004c50
        /*0614*/ 	.word	0x00000000
        /*0618*/ 	.word	0x00000000
        /*061c*/ 	.short	0x0101
        /*061e*/ 	.byte	0xff
	.zero		1


	//   ....[83]....
        /*0620*/ 	.word	0x00005660
        /*0624*/ 	.word	0x00000002
        /*0628*/ 	.word	0x00000050
        /*062c*/ 	.short	0x010a
        /*062e*/ 	.byte	0xff
	.zero		1


	//   ....[84]....
        /*0630*/ 	.word	0x000056a0
        /*0634*/ 	.word	0x0000002c
        /*0638*/ 	.word	0x000000b0
        /*063c*/ 	.short	0x010a
        /*063e*/ 	.byte	0xff
	.zero		1


	//   ....[85]....
        /*0640*/ 	.word	0x00005790
        /*0644*/ 	.word	0x00000002
        /*0648*/ 	.word	0x00000050
        /*064c*/ 	.short	0x010a
        /*064e*/ 	.byte	0xff
	.zero		1


	//   ....[86]....
        /*0650*/ 	.word	0x00005920
        /*0654*/ 	.word	0x0000002c
        /*0658*/ 	.word	0x000000b0
        /*065c*/ 	.short	0x010a
        /*065e*/ 	.byte	0xff
	.zero		1


	//   ....[87]....
        /*0660*/ 	.word	0x000060e0
        /*0664*/ 	.word	0x00000000
        /*0668*/ 	.word	0x00000000
        /*066c*/ 	.short	0x0101
        /*066e*/ 	.byte	0xff
	.zero		1


	//   ....[88]....
        /*0670*/ 	.word	0x000060f0
        /*0674*/ 	.word	0x00000002
        /*0678*/ 	.word	0x00000050
        /*067c*/ 	.short	0x010a
        /*067e*/ 	.byte	0xff
	.zero		1


	//   ....[89]....
        /*0680*/ 	.word	0x000061b0
        /*0684*/ 	.word	0x00000002
        /*0688*/ 	.word	0x00000050
        /*068c*/ 	.short	0x010a
        /*068e*/ 	.byte	0xff
	.zero		1


	//   ....[90]....
        /*0690*/ 	.word	0x000064e0
        /*0694*/ 	.word	0x000000ff
        /*0698*/ 	.word	0x00000000
        /*069c*/ 	.short	0x0101
        /*069e*/ 	.byte	0x05
	.zero		1


	//   ....[91]....
        /*06a0*/ 	.word	0x00006aa0
        /*06a4*/ 	.word	0x00000000
        /*06a8*/ 	.word	0x00000000
        /*06ac*/ 	.short	0x0101
        /*06ae*/ 	.byte	0xff
	.zero		1


	//   ....[92]....
        /*06b0*/ 	.word	0x00006d10
        /*06b4*/ 	.word	0x000000ff
        /*06b8*/ 	.word	0x00000000
        /*06bc*/ 	.short	0x0101
        /*06be*/ 	.byte	0x04
	.zero		1


	//   ....[93]....
        /*06c0*/ 	.word	0x00006d30
        /*06c4*/ 	.word	0x00000002
        /*06c8*/ 	.word	0x00000100
        /*06cc*/ 	.short	0x010a
        /*06ce*/ 	.byte	0xff
	.zero		1


	//   ....[94]....
        /*06d0*/ 	.word	0x00006d90
        /*06d4*/ 	.word	0x00000002
        /*06d8*/ 	.word	0x00000028
        /*06dc*/ 	.short	0x010a
        /*06de*/ 	.byte	0xff
	.zero		1


	//   ....[95]....
        /*06e0*/ 	.word	0x00006df0
        /*06e4*/ 	.word	0x00000002
        /*06e8*/ 	.word	0x00000028
        /*06ec*/ 	.short	0x010a
        /*06ee*/ 	.byte	0xff
	.zero		1


	//   ....[96]....
        /*06f0*/ 	.word	0x00006e40
        /*06f4*/ 	.word	0x00000002
        /*06f8*/ 	.word	0x00000090
        /*06fc*/ 	.short	0x010a
        /*06fe*/ 	.byte	0xff
	.zero		1


	//   ....[97]....
        /*0700*/ 	.word	0x00006ea0
        /*0704*/ 	.word	0x00000000
        /*0708*/ 	.word	0x00000000
        /*070c*/ 	.short	0x010a
        /*070e*/ 	.byte	0xff
	.zero		1


	//   ....[98]....
        /*0710*/ 	.word	0x00006f00
        /*0714*/ 	.word	0x00000000
        /*0718*/ 	.word	0x00000000
        /*071c*/ 	.short	0x010a
        /*071e*/ 	.byte	0xff
	.zero		1


	//   ....[99]....
        /*0720*/ 	.word	0x00006f60
        /*0724*/ 	.word	0x00000000
        /*0728*/ 	.word	0x00000000
        /*072c*/ 	.short	0x010a
        /*072e*/ 	.byte	0xff
	.zero		1


	//   ....[100]....
        /*0730*/ 	.word	0x00006fc0
        /*0734*/ 	.word	0x00000000
        /*0738*/ 	.word	0x00000000
        /*073c*/ 	.short	0x010a
        /*073e*/ 	.byte	0xff
	.zero		1


	//   ....[101]....
        /*0740*/ 	.word	0x00007010
        /*0744*/ 	.word	0x00000000
        /*0748*/ 	.word	0x000000f0
        /*074c*/ 	.short	0x010a
        /*074e*/ 	.byte	0xff
	.zero		1


	//   ....[102]....
        /*0750*/ 	.word	0x00007070
        /*0754*/ 	.word	0x00000000
        /*0758*/ 	.word	0x000000a0
        /*075c*/ 	.short	0x010a
        /*075e*/ 	.byte	0xff
	.zero		1


	//   ....[103]....
        /*0760*/ 	.word	0x000070c0
        /*0764*/ 	.word	0x00000000
        /*0768*/ 	.word	0x00000090
        /*076c*/ 	.short	0x010a
        /*076e*/ 	.byte	0xff
	.zero		1


	//   ....[104]....
        /*0770*/ 	.word	0x00007120
        /*0774*/ 	.word	0x00000000
        /*0778*/ 	.word	0x000000a0
        /*077c*/ 	.short	0x010a
        /*077e*/ 	.byte	0xff
	.zero		1


	//   ....[105]....
        /*0780*/ 	.word	0x00007170
        /*0784*/ 	.word	0x00000000
        /*0788*/ 	.word	0x00000090
        /*078c*/ 	.short	0x010a
        /*078e*/ 	.byte	0xff
	.zero		1


	//   ....[106]....
        /*0790*/ 	.word	0x000071d0
        /*0794*/ 	.word	0x00000002
        /*0798*/ 	.word	0x000000d0
        /*079c*/ 	.short	0x010a
        /*079e*/ 	.byte	0xff
	.zero		1


	//   ....[107]....
        /*07a0*/ 	.word	0x00007230
        /*07a4*/ 	.word	0x00000000
        /*07a8*/ 	.word	0x00000000
        /*07ac*/ 	.short	0x010a
        /*07ae*/ 	.byte	0xff
	.zero		1


	//   ....[108]....
        /*07b0*/ 	.word	0x00007290
        /*07b4*/ 	.word	0x00000000
        /*07b8*/ 	.word	0x00000000
        /*07bc*/ 	.short	0x010a
        /*07be*/ 	.byte	0xff
	.zero		1


	//   ....[109]....
        /*07c0*/ 	.word	0x000072f0
        /*07c4*/ 	.word	0x00000000
        /*07c8*/ 	.word	0x00000000
        /*07cc*/ 	.short	0x010a
        /*07ce*/ 	.byte	0xff
	.zero		1


	//   ....[110]....
        /*07d0*/ 	.word	0x00007350
        /*07d4*/ 	.word	0x00000000
        /*07d8*/ 	.word	0x00000000
        /*07dc*/ 	.short	0x010a
        /*07de*/ 	.byte	0xff
	.zero		1


	//   ....[111]....
        /*07e0*/ 	.word	0x000073b0
        /*07e4*/ 	.word	0x00000000
        /*07e8*/ 	.word	0x00000000
        /*07ec*/ 	.short	0x010a
        /*07ee*/ 	.byte	0xff
	.zero		1


	//   ....[112]....
        /*07f0*/ 	.word	0x00007400
        /*07f4*/ 	.word	0x00000000
        /*07f8*/ 	.word	0x00000090
        /*07fc*/ 	.short	0x010a
        /*07fe*/ 	.byte	0xff
	.zero		1


	//   ....[113]....
        /*0800*/ 	.word	0x00007460
        /*0804*/ 	.word	0x00000000
        /*0808*/ 	.word	0x00000088
        /*080c*/ 	.short	0x010a
        /*080e*/ 	.byte	0xff
	.zero		1


	//   ....[114]....
        /*0810*/ 	.word	0x000074c0
        /*0814*/ 	.word	0x00000000
        /*0818*/ 	.word	0x00000068
        /*081c*/ 	.short	0x010a
        /*081e*/ 	.byte	0xff
	.zero		1


	//   ....[115]....
        /*0820*/ 	.word	0x00007520
        /*0824*/ 	.word	0x00000000
        /*0828*/ 	.word	0x00000068
        /*082c*/ 	.short	0x010a
        /*082e*/ 	.byte	0xff
	.zero		1


	//   ....[116]....
        /*0830*/ 	.word	0x00007580
        /*0834*/ 	.word	0x00000000
        /*0838*/ 	.word	0x00000000
        /*083c*/ 	.short	0x010a
        /*083e*/ 	.byte	0xff
	.zero		1


	//   ....[117]....
        /*0840*/ 	.word	0x000075e0
        /*0844*/ 	.word	0x00000000
        /*0848*/ 	.word	0x00000000
        /*084c*/ 	.short	0x010a
        /*084e*/ 	.byte	0xff
	.zero		1


	//   ....[118]....
        /*0850*/ 	.word	0x00007630
        /*0854*/ 	.word	0x00000000
        /*0858*/ 	.word	0x00000090
        /*085c*/ 	.short	0x010a
        /*085e*/ 	.byte	0xff
	.zero		1


	//   ....[119]....
        /*0860*/ 	.word	0x00007680
        /*0864*/ 	.word	0x00000002
        /*0868*/ 	.word	0x00000050
        /*086c*/ 	.short	0x010a
        /*086e*/ 	.byte	0xff
	.zero		1


	//   ....[120]....
        /*0870*/ 	.word	0x000076d0
        /*0874*/ 	.word	0x0000002c
        /*0878*/ 	.word	0x000000b0
        /*087c*/ 	.short	0x010a
        /*087e*/ 	.byte	0xff
	.zero		1


	//   ....[121]....
        /*0880*/ 	.word	0x00007720
        /*0884*/ 	.word	0x00000002
        /*0888*/ 	.word	0x00000050
        /*088c*/ 	.short	0x010a
        /*088e*/ 	.byte	0xff
	.zero		1


	//----- nvinfo : EIATTR_NUM_MBARRIERS
	.align		4
.L_47:
        /*0890*/ 	.byte	0x03, 0x38
        /*0892*/ 	.short	0x0022


	//----- nvinfo : EIATTR_EXIT_INSTR_OFFSETS
	.align		4
        /*0894*/ 	.byte	0x04, 0x1c
        /*0896*/ 	.short	(.L_49 - .L_48)


	//   ....[0]....
.L_48:
        /*0898*/ 	.word	0x00002570


	//   ....[1]....
        /*089c*/ 	.word	0x00002a60


	//   ....[2]....
        /*08a0*/ 	.word	0x00002ac0


	//   ....[3]....
        /*08a4*/ 	.word	0x00003940


	//   ....[4]....
        /*08a8*/ 	.word	0x00004800


	//   ....[5]....
        /*08ac*/ 	.word	0x00004840


	//   ....[6]....
        /*08b0*/ 	.word	0x00006c00


	//   ....[7]....
        /*08b4*/ 	.word	0x00006c80


	//   ....[8]....
        /*08b8*/ 	.word	0x00006cb0


	//   ....[9]....
        /*08bc*/ 	.word	0x00006d20


	//----- nvinfo : EIATTR_MAX_THREADS
	.align		4
.L_49:
        /*08c0*/ 	.byte	0x04, 0x05
        /*08c2*/ 	.short	(.L_51 - .L_50)
.L_50:
        /*08c4*/ 	.word	0x00000100
        /*08c8*/ 	.word	0x00000001
        /*08cc*/ 	.word	0x00000001


	//----- nvinfo : EIATTR_CRS_STACK_SIZE
	.align		4
.L_51:
        /*08d0*/ 	.byte	0x04, 0x1e
        /*08d2*/ 	.short	(.L_53 - .L_52)
.L_52:
        /*08d4*/ 	.word	0x00000000


	//----- nvinfo : EIATTR_CBANK_PARAM_SIZE
	.align		4
.L_53:
        /*08d8*/ 	.byte	0x03, 0x19
        /*08da*/ 	.short	0x0800


	//----- nvinfo : EIATTR_PARAM_CBANK
	.align		4
        /*08dc*/ 	.byte	0x04, 0x0a
        /*08de*/ 	.short	(.L_55 - .L_54)
	.align		4
.L_54:
        /*08e0*/ 	.word	index@(.nv.constant0._ZN7cutlass13device_kernelINS_4gemm6kernel13GemmUniversalIN4cute5tupleIJiiiiEEENS1_10collective13CollectiveMmaINS1_35MainloopSm100TmaUmmaWarpSpecializedILi5ELi2ELi4ENS5_IJNS4_1CILi1EEESB_SB_EEEEENS5_IJNSA_ILi64EEESE_NSA_ILi32EEEEEENS_6half_tENS5_IJlSB_lEEESH_SI_NS4_8TiledMMAINS4_8MMA_AtomIJNS4_20SM100_MMA_F16BF16_SSISH_SH_fLi64ELi64ELNS4_4UMMA5MajorE0ELSN_0ELNSM_7ScaleInE0ELSO_0EEEEEENS4_6LayoutISC_NS5_IJNSA_ILi0EEESS_SS_EEEEENS5_IJNS4_10UnderscoreESV_SV_EEEEENS4_13SM90_TMA_LOADENS4_14ComposedLayoutINS4_7SwizzleILi2ELi4ELi3EEENS4_18smem_ptr_flag_bitsILi16EEENSR_INS5_IJNSA_ILi8EEESF_EEENS5_IJSF_SB_EEEEEEEvNS4_8identityESY_S18_vS19_EENS_8epilogue10collective18CollectiveEpilogueINS1B_23Sm100TmaWarpSpecializedILi3ELi2ELi16ELb1ELb0EEEJSG_NS5_IJNSR_ISE_SB_EENSR_ISF_SB_EEEEESH_SI_SH_SI_NS1B_6fusion15FusionCallbacksIS1F_NS1J_17LinearCombinationISH_fSH_fLNS_15FloatRoundStyleE2EEESG_S1I_JEEENS4_5SM1004TMEM4LOAD26SM100_TMEM_LOAD_16dp256b4xESY_S18_NS4_17SM75_U32x4_LDSM_NENS4_14SM90_TMA_STOREES18_NS4_17SM90_U32x4_STSM_NENS4_39AutoVectorizingCopyWithAssumedAlignmentILi128EEEEEEvvEEEEvNT_6ParamsE)
        /*08e4*/ 	.short	0x0380
        /*08e6*/ 	.short	0x0800


	//----- nvinfo : EIATTR_SW_WAR
	.align		4
.L_55:
        /*08e8*/ 	.byte	0x04, 0x36
        /*08ea*/ 	.short	(.L_57 - .L_56)
.L_56:
        /*08ec*/ 	.word	0x00000008
.L_57:


//--------------------- .nv.callgraph             --------------------------
	.section	.nv.callgraph,"",@"SHT_CUDA_CALLGRAPH"
	.align	4
	.sectionentsize	8
	.align		4
        /*0000*/ 	.word	0x00000000
	.align		4
        /*0004*/ 	.word	0xffffffff
	.align		4
        /*0008*/ 	.word	index@(_ZN7cutlass13device_kernelINS_4gemm6kernel13GemmUniversalIN4cute5tupleIJiiiiEEENS1_10collective13CollectiveMmaINS1_35MainloopSm100TmaUmmaWarpSpecializedILi5ELi2ELi4ENS5_IJNS4_1CILi1EEESB_SB_EEEEENS5_IJNSA_ILi64EEESE_NSA_ILi32EEEEEENS_6half_tENS5_IJlSB_lEEESH_SI_NS4_8TiledMMAINS4_8MMA_AtomIJNS4_20SM100_MMA_F16BF16_SSISH_SH_fLi64ELi64ELNS4_4UMMA5MajorE0ELSN_0ELNSM_7ScaleInE0ELSO_0EEEEEENS4_6LayoutISC_NS5_IJNSA_ILi0EEESS_SS_EEEEENS5_IJNS4_10UnderscoreESV_SV_EEEEENS4_13SM90_TMA_LOADENS4_14ComposedLayoutINS4_7SwizzleILi2ELi4ELi3EEENS4_18smem_ptr_flag_bitsILi16EEENSR_INS5_IJNSA_ILi8EEESF_EEENS5_IJSF_SB_EEEEEEEvNS4_8identityESY_S18_vS19_EENS_8epilogue10collective18CollectiveEpilogueINS1B_23Sm100TmaWarpSpecializedILi3ELi2ELi16ELb1ELb0EEEJSG_NS5_IJNSR_ISE_SB_EENSR_ISF_SB_EEEEESH_SI_SH_SI_NS1B_6fusion15FusionCallbacksIS1F_NS1J_17LinearCombinationISH_fSH_fLNS_15FloatRoundStyleE2EEESG_S1I_JEEENS4_5SM1004TMEM4LOAD26SM100_TMEM_LOAD_16dp256b4xESY_S18_NS4_17SM75_U32x4_LDSM_NENS4_14SM90_TMA_STOREES18_NS4_17SM90_U32x4_STSM_NENS4_39AutoVectorizingCopyWithAssumedAlignmentILi128EEEEEEvvEEEEvNT_6ParamsE)
	.align		4
        /*000c*/ 	.word	index@(__assertfail)
	.align		4
        /*0010*/ 	.word	0x00000000
	.align		4
        /*0014*/ 	.word	0xfffffffe
	.align		4
        /*0018*/ 	.word	0x00000000
	.align		4
        /*001c*/ 	.word	0xfffffffd
	.align		4
        /*0020*/ 	.word	0x00000000
	.align		4
        /*0024*/ 	.word	0xfffffffc


//--------------------- .nv.constant4             --------------------------
	.section	.nv.constant4,"a",@progbits
	.align	8
	.align		8
.nv.constant4:
        /*0000*/ 	.dword	__assertfail
	.align		8
        /*0008*/ 	.dword	__unnamed_1
	.align		8
        /*0010*/ 	.dword	__unnamed_2
	.align		8
        /*0018*/ 	.dword	_ZN39_INTERNAL_8ddffc9d_4_k_cu_9c233be6_69694cuda3std3__45__cpo5beginE
	.align		8
        /*0020*/ 	.dword	_ZN39_INTERNAL_8ddffc9d_4_k_cu_9c233be6_69694cuda3std3__45__cpo3endE
	.align		8
        /*0028*/ 	.dword	_ZN39_INTERNAL_8ddffc9d_4_k_cu_9c233be6_69694cuda3std3__45__cpo6cbeginE
	.align		8
        /*0030*/ 	.dword	_ZN39_INTERNAL_8ddffc9d_4_k_cu_9c233be6_69694cuda3std3__45__cpo4cendE
	.align		8
        /*0038*/ 	.dword	_ZN39_INTERNAL_8ddffc9d_4_k_cu_9c233be6_69694cuda3std3__441_GLOBAL__N__8ddffc9d_4_k_cu_9c233be6_69696ignoreE
	.align		8
        /*0040*/ 	.dword	_ZN39_INTERNAL_8ddffc9d_4_k_cu_9c233be6_69694cuda3std3__419piecewise_constructE
	.align		8
        /*0048*/ 	.dword	_ZN39_INTERNAL_8ddffc9d_4_k_cu_9c233be6_69694cuda3std3__48in_placeE
	.align		8
        /*0050*/ 	.dword	_ZN39_INTERNAL_8ddffc9d_4_k_cu_9c233be6_69694cuda3std6ranges3__45__cpo4swapE
	.align		8
        /*0058*/ 	.dword	_ZN39_INTERNAL_8ddffc9d_4_k_cu_9c233be6_69694cuda3std6ranges3__45__cpo9iter_moveE
	.align		8
        /*0060*/ 	.dword	_ZN39_INTERNAL_8ddffc9d_4_k_cu_9c233be6_69694cute7productE
	.align		8
        /*0068*/ 	.dword	_ZN39_INTERNAL_8ddffc9d_4_k_cu_9c233be6_69694cute1_E
	.align		8
        /*0070*/ 	.dword	$str$25
	.align		8
        /*0078*/ 	.dword	$str$26
	.align		8
        /*0080*/ 	.dword	$str$27
	.align		8
        /*0088*/ 	.dword	$str$28


//--------------------- .text._ZN7cutlass13device_kernelINS_4gemm6kernel13GemmUniversalIN4cute5tupleIJiiiiEEENS1_10collective13CollectiveMmaINS1_35MainloopSm100TmaUmmaWarpSpecializedILi5ELi2ELi4ENS5_IJNS4_1CILi1EEESB_SB_EEEEENS5_IJNSA_ILi64EEESE_NSA_ILi32EEEEEENS_6half_tENS5_IJlSB_lEEESH_SI_NS4_8TiledMMAINS4_8MMA_AtomIJNS4_20SM100_MMA_F16BF16_SSISH_SH_fLi64ELi64ELNS4_4UMMA5MajorE0ELSN_0ELNSM_7ScaleInE0ELSO_0EEEEEENS4_6LayoutISC_NS5_IJNSA_ILi0EEESS_SS_EEEEENS5_IJNS4_10UnderscoreESV_SV_EEEEENS4_13SM90_TMA_LOADENS4_14ComposedLayoutINS4_7SwizzleILi2ELi4ELi3EEENS4_18smem_ptr_flag_bitsILi16EEENSR_INS5_IJNSA_ILi8EEESF_EEENS5_IJSF_SB_EEEEEEEvNS4_8identityESY_S18_vS19_EENS_8epilogue10collective18CollectiveEpilogueINS1B_23Sm100TmaWarpSpecializedILi3ELi2ELi16ELb1ELb0EEEJSG_NS5_IJNSR_ISE_SB_EENSR_ISF_SB_EEEEESH_SI_SH_SI_NS1B_6fusion15FusionCallbacksIS1F_NS1J_17LinearCombinationISH_fSH_fLNS_15FloatRoundStyleE2EEESG_S1I_JEEENS4_5SM1004TMEM4LOAD26SM100_TMEM_LOAD_16dp256b4xESY_S18_NS4_17SM75_U32x4_LDSM_NENS4_14SM90_TMA_STOREES18_NS4_17SM90_U32x4_STSM_NENS4_39AutoVectorizingCopyWithAssumedAlignmentILi128EEEEEEvvEEEEvNT_6ParamsE --------------------------
	.section	.text._ZN7cutlass13device_kernelINS_4gemm6kernel13GemmUniversalIN4cute5tupleIJiiiiEEENS1_10collective13CollectiveMmaINS1_35MainloopSm100TmaUmmaWarpSpecializedILi5ELi2ELi4ENS5_IJNS4_1CILi1EEESB_SB_EEEEENS5_IJNSA_ILi64EEESE_NSA_ILi32EEEEEENS_6half_tENS5_IJlSB_lEEESH_SI_NS4_8TiledMMAINS4_8MMA_AtomIJNS4_20SM100_MMA_F16BF16_SSISH_SH_fLi64ELi64ELNS4_4UMMA5MajorE0ELSN_0ELNSM_7ScaleInE0ELSO_0EEEEEENS4_6LayoutISC_NS5_IJNSA_ILi0EEESS_SS_EEEEENS5_IJNS4_10UnderscoreESV_SV_EEEEENS4_13SM90_TMA_LOADENS4_14ComposedLayoutINS4_7SwizzleILi2ELi4ELi3EEENS4_18smem_ptr_flag_bitsILi16EEENSR_INS5_IJNSA_ILi8EEESF_EEENS5_IJSF_SB_EEEEEEEvNS4_8identityESY_S18_vS19_EENS_8epilogue10collective18CollectiveEpilogueINS1B_23Sm100TmaWarpSpecializedILi3ELi2ELi16ELb1ELb0EEEJSG_NS5_IJNSR_ISE_SB_EENSR_ISF_SB_EEEEESH_SI_SH_SI_NS1B_6fusion15FusionCallbacksIS1F_NS1J_17LinearCombinationISH_fSH_fLNS_15FloatRoundStyleE2EEESG_S1I_JEEENS4_5SM1004TMEM4LOAD26SM100_TMEM_LOAD_16dp256b4xESY_S18_NS4_17SM75_U32x4_LDSM_NENS4_14SM90_TMA_STOREES18_NS4_17SM90_U32x4_STSM_NENS4_39AutoVectorizingCopyWithAssumedAlignmentILi128EEEEEEvvEEEEvNT_6ParamsE,"ax",@progbits
	.align	128
.text._ZN7cutlass13device_kernelINS_4gemm6kernel13GemmUniversalIN4cute5tupleIJiiiiEEENS1_10collective13CollectiveMmaINS1_35MainloopSm100TmaUmmaWarpSpecializedILi5ELi2ELi4ENS5_IJNS4_1CILi1EEESB_SB_EEEEENS5_IJNSA_ILi64EEESE_NSA_ILi32EEEEEENS_6half_tENS5_IJlSB_lEEESH_SI_NS4_8TiledMMAINS4_8MMA_AtomIJNS4_20SM100_MMA_F16BF16_SSISH_SH_fLi64ELi64ELNS4_4UMMA5MajorE0ELSN_0ELNSM_7ScaleInE0ELSO_0EEEEEENS4_6LayoutISC_NS5_IJNSA_ILi0EEESS_SS_EEEEENS5_IJNS4_10UnderscoreESV_SV_EEEEENS4_13SM90_TMA_LOADENS4_14ComposedLayoutINS4_7SwizzleILi2ELi4ELi3EEENS4_18smem_ptr_flag_bitsILi16EEENSR_INS5_IJNSA_ILi8EEESF_EEENS5_IJSF_SB_EEEEEEEvNS4_8identityESY_S18_vS19_EENS_8epilogue10collective18CollectiveEpilogueINS1B_23Sm100TmaWarpSpecializedILi3ELi2ELi16ELb1ELb0EEEJSG_NS5_IJNSR_ISE_SB_EENSR_ISF_SB_EEEEESH_SI_SH_SI_NS1B_6fusion15FusionCallbacksIS1F_NS1J_17LinearCombinationISH_fSH_fLNS_15FloatRoundStyleE2EEESG_S1I_JEEENS4_5SM1004TMEM4LOAD26SM100_TMEM_LOAD_16dp256b4xESY_S18_NS4_17SM75_U32x4_LDSM_NENS4_14SM90_TMA_STOREES18_NS4_17SM90_U32x4_STSM_NENS4_39AutoVectorizingCopyWithAssumedAlignmentILi128EEEEEEvvEEEEvNT_6ParamsE:
        .type           _ZN7cutlass13device_kernelINS_4gemm6kernel13GemmUniversalIN4cute5tupleIJiiiiEEENS1_10collective13CollectiveMmaINS1_35MainloopSm100TmaUmmaWarpSpecializedILi5ELi2ELi4ENS5_IJNS4_1CILi1EEESB_SB_EEEEENS5_IJNSA_ILi64EEESE_NSA_ILi32EEEEEENS_6half_tENS5_IJlSB_lEEESH_SI_NS4_8TiledMMAINS4_8MMA_AtomIJNS4_20SM100_MMA_F16BF16_SSISH_SH_fLi64ELi64ELNS4_4UMMA5MajorE0ELSN_0ELNSM_7ScaleInE0ELSO_0EEEEEENS4_6LayoutISC_NS5_IJNSA_ILi0EEESS_SS_EEEEENS5_IJNS4_10UnderscoreESV_SV_EEEEENS4_13SM90_TMA_LOADENS4_14ComposedLayoutINS4_7SwizzleILi2ELi4ELi3EEENS4_18smem_ptr_flag_bitsILi16EEENSR_INS5_IJNSA_ILi8EEESF_EEENS5_IJSF_SB_EEEEEEEvNS4_8identityESY_S18_vS19_EENS_8epilogue10collective18CollectiveEpilogueINS1B_23Sm100TmaWarpSpecializedILi3ELi2ELi16ELb1ELb0EEEJSG_NS5_IJNSR_ISE_SB_EENSR_ISF_SB_EEEEESH_SI_SH_SI_NS1B_6fusion15FusionCallbacksIS1F_NS1J_17LinearCombinationISH_fSH_fLNS_15FloatRoundStyleE2EEESG_S1I_JEEENS4_5SM1004TMEM4LOAD26SM100_TMEM_LOAD_16dp256b4xESY_S18_NS4_17SM75_U32x4_LDSM_NENS4_14SM90_TMA_STOREES18_NS4_17SM90_U32x4_STSM_NENS4_39AutoVectorizingCopyWithAssumedAlignmentILi128EEEEEEvvEEEEvNT_6ParamsE,@function
        .size           _ZN7cutlass13device_kernelINS_4gemm6kernel13GemmUniversalIN4cute5tupleIJiiiiEEENS1_10collective13CollectiveMmaINS1_35MainloopSm100TmaUmmaWarpSpecializedILi5ELi2ELi4ENS5_IJNS4_1CILi1EEESB_SB_EEEEENS5_IJNSA_ILi64EEESE_NSA_ILi32EEEEEENS_6half_tENS5_IJlSB_lEEESH_SI_NS4_8TiledMMAINS4_8MMA_AtomIJNS4_20SM100_MMA_F16BF16_SSISH_SH_fLi64ELi64ELNS4_4UMMA5MajorE0ELSN_0ELNSM_7ScaleInE0ELSO_0EEEEEENS4_6LayoutISC_NS5_IJNSA_ILi0EEESS_SS_EEEEENS5_IJNS4_10UnderscoreESV_SV_EEEEENS4_13SM90_TMA_LOADENS4_14ComposedLayoutINS4_7SwizzleILi2ELi4ELi3EEENS4_18smem_ptr_flag_bitsILi16EEENSR_INS5_IJNSA_ILi8EEESF_EEENS5_IJSF_SB_EEEEEEEvNS4_8identityESY_S18_vS19_EENS_8epilogue10collective18CollectiveEpilogueINS1B_23Sm100TmaWarpSpecializedILi3ELi2ELi16ELb1ELb0EEEJSG_NS5_IJNSR_ISE_SB_EENSR_ISF_SB_EEEEESH_SI_SH_SI_NS1B_6fusion15FusionCallbacksIS1F_NS1J_17LinearCombinationISH_fSH_fLNS_15FloatRoundStyleE2EEESG_S1I_JEEENS4_5SM1004TMEM4LOAD26SM100_TMEM_LOAD_16dp256b4xESY_S18_NS4_17SM75_U32x4_LDSM_NENS4_14SM90_TMA_STOREES18_NS4_17SM90_U32x4_STSM_NENS4_39AutoVectorizingCopyWithAssumedAlignmentILi128EEEEEEvvEEEEvNT_6ParamsE,(.L_x_157 - _ZN7cutlass13device_kernelINS_4gemm6kernel13GemmUniversalIN4cute5tupleIJiiiiEEENS1_10collective13CollectiveMmaINS1_35MainloopSm100TmaUmmaWarpSpecializedILi5ELi2ELi4ENS5_IJNS4_1CILi1EEESB_SB_EEEEENS5_IJNSA_ILi64EEESE_NSA_ILi32EEEEEENS_6half_tENS5_IJlSB_lEEESH_SI_NS4_8TiledMMAINS4_8MMA_AtomIJNS4_20SM100_MMA_F16BF16_SSISH_SH_fLi64ELi64ELNS4_4UMMA5MajorE0ELSN_0ELNSM_7ScaleInE0ELSO_0EEEEEENS4_6LayoutISC_NS5_IJNSA_ILi0EEESS_SS_EEEEENS5_IJNS4_10UnderscoreESV_SV_EEEEENS4_13SM90_TMA_LOADENS4_14ComposedLayoutINS4_7SwizzleILi2ELi4ELi3EEENS4_18smem_ptr_flag_bitsILi16EEENSR_INS5_IJNSA_ILi8EEESF_EEENS5_IJSF_SB_EEEEEEEvNS4_8identityESY_S18_vS19_EENS_8epilogue10collective18CollectiveEpilogueINS1B_23Sm100TmaWarpSpecializedILi3ELi2ELi16ELb1ELb0EEEJSG_NS5_IJNSR_ISE_SB_EENSR_ISF_SB_EEEEESH_SI_SH_SI_NS1B_6fusion15FusionCallbacksIS1F_NS1J_17LinearCombinationISH_fSH_fLNS_15FloatRoundStyleE2EEESG_S1I_JEEENS4_5SM1004TMEM4LOAD26SM100_TMEM_LOAD_16dp256b4xESY_S18_NS4_17SM75_U32x4_LDSM_NENS4_14SM90_TMA_STOREES18_NS4_17SM90_U32x4_STSM_NENS4_39AutoVectorizingCopyWithAssumedAlignmentILi128EEEEEEvvEEEEvNT_6ParamsE)
        .other          _ZN7cutlass13device_kernelINS_4gemm6kernel13GemmUniversalIN4cute5tupleIJiiiiEEENS1_10collective13CollectiveMmaINS1_35MainloopSm100TmaUmmaWarpSpecializedILi5ELi2ELi4ENS5_IJNS4_1CILi1EEESB_SB_EEEEENS5_IJNSA_ILi64EEESE_NSA_ILi32EEEEEENS_6half_tENS5_IJlSB_lEEESH_SI_NS4_8TiledMMAINS4_8MMA_AtomIJNS4_20SM100_MMA_F16BF16_SSISH_SH_fLi64ELi64ELNS4_4UMMA5MajorE0ELSN_0ELNSM_7ScaleInE0ELSO_0EEEEEENS4_6LayoutISC_NS5_IJNSA_ILi0EEESS_SS_EEEEENS5_IJNS4_10UnderscoreESV_SV_EEEEENS4_13SM90_TMA_LOADENS4_14ComposedLayoutINS4_7SwizzleILi2ELi4ELi3EEENS4_18smem_ptr_flag_bitsILi16EEENSR_INS5_IJNSA_ILi8EEESF_EEENS5_IJSF_SB_EEEEEEEvNS4_8identityESY_S18_vS19_EENS_8epilogue10collective18CollectiveEpilogueINS1B_23Sm100TmaWarpSpecializedILi3ELi2ELi16ELb1ELb0EEEJSG_NS5_IJNSR_ISE_SB_EENSR_ISF_SB_EEEEESH_SI_SH_SI_NS1B_6fusion15FusionCallbacksIS1F_NS1J_17LinearCombinationISH_fSH_fLNS_15FloatRoundStyleE2EEESG_S1I_JEEENS4_5SM1004TMEM4LOAD26SM100_TMEM_LOAD_16dp256b4xESY_S18_NS4_17SM75_U32x4_LDSM_NENS4_14SM90_TMA_STOREES18_NS4_17SM90_U32x4_STSM_NENS4_39AutoVectorizingCopyWithAssumedAlignmentILi128EEEEEEvvEEEEvNT_6ParamsE,@"STO_CUDA_ENTRY STV_DEFAULT"
_ZN7cutlass13device_kernelINS_4gemm6kernel13GemmUniversalIN4cute5tupleIJiiiiEEENS1_10collective13CollectiveMmaINS1_35MainloopSm100TmaUmmaWarpSpecializedILi5ELi2ELi4ENS5_IJNS4_1CILi1EEESB_SB_EEEEENS5_IJNSA_ILi64EEESE_NSA_ILi32EEEEEENS_6half_tENS5_IJlSB_lEEESH_SI_NS4_8TiledMMAINS4_8MMA_AtomIJNS4_20SM100_MMA_F16BF16_SSISH_SH_fLi64ELi64ELNS4_4UMMA5MajorE0ELSN_0ELNSM_7ScaleInE0ELSO_0EEEEEENS4_6LayoutISC_NS5_IJNSA_ILi0EEESS_SS_EEEEENS5_IJNS4_10UnderscoreESV_SV_EEEEENS4_13SM90_TMA_LOADENS4_14ComposedLayoutINS4_7SwizzleILi2ELi4ELi3EEENS4_18smem_ptr_flag_bitsILi16EEENSR_INS5_IJNSA_ILi8EEESF_EEENS5_IJSF_SB_EEEEEEEvNS4_8identityESY_S18_vS19_EENS_8epilogue10collective18CollectiveEpilogueINS1B_23Sm100TmaWarpSpecializedILi3ELi2ELi16ELb1ELb0EEEJSG_NS5_IJNSR_ISE_SB_EENSR_ISF_SB_EEEEESH_SI_SH_SI_NS1B_6fusion15FusionCallbacksIS1F_NS1J_17LinearCombinationISH_fSH_fLNS_15FloatRoundStyleE2EEESG_S1I_JEEENS4_5SM1004TMEM4LOAD26SM100_TMEM_LOAD_16dp256b4xESY_S18_NS4_17SM75_U32x4_LDSM_NENS4_14SM90_TMA_STOREES18_NS4_17SM90_U32x4_STSM_NENS4_39AutoVectorizingCopyWithAssumedAlignmentILi128EEEEEEvvEEEEvNT_6ParamsE:
[----:B------:R-:W1:Y:S01]  /*0000*/  LDC R1, c[0x0][0x37c] ;  /* 0x0000df00ff017b82 */ /* 0x000e620000000800 */
[----:B------:R-:W2:Y:S01]  /*0010*/  S2R R70, SR_TID.X ;  /* 0x0000000000467919 */ /* 0x000ea20000002100 */
[----:B------:R-:W3:Y:S01]  /*0020*/  LDCU.64 UR4, c[0x0][0x890] ;  /* 0x00011200ff0477ac */ /* 0x000ee20008000a00 */
[----:B------:R-:W-:Y:S02]  /*0030*/  PRMT R60, RZ, 0x7610, R60 ;  /* 0x00007610ff3c7816 */ /* 0x000fe4000000003c */
[----:B------:R-:W-:Y:S01]  /*0040*/  ELECT P5, URZ, PT ;  /* 0x0000000000ff782f */ /* 0x000fe200038a0000 */
[----:B------:R-:W4:Y:S01]  /*0050*/  LDCU.64 UR46, c[0x0][0x358] ;  /* 0x00006b00ff2e77ac */ /* 0x000f220008000a00 */
[----:B---3--:R-:W-:-:S04]  /*0060*/  UISETP.NE.U32.AND UP0, UPT, UR4, URZ, UPT ;  /* 0x000000ff0400728c */ /* 0x008fc8000bf05070 */
[----:B------:R-:W-:Y:S01]  /*0070*/  UISETP.NE.AND.EX UP0, UPT, UR5, URZ, UPT, UP0 ;  /* 0x000000ff0500728c */ /* 0x000fe2000bf05300 */
[----:B--2---:R-:W-:-:S05]  /*0080*/  SHF.R.U32.HI R65, RZ, 0x5, R70 ;  /* 0x00000005ff417819 */ /* 0x004fca0000011646 */
[----:B------:R-:W2:Y:S02]  /*0090*/  SHFL.IDX PT, R0, R65, RZ, 0x1f ;  /* 0x00001fff41007589 */ /* 0x000ea400000e0000 */
[----:B--2---:R-:W-:Y:S01]  /*00a0*/  R2UR UR8, R0 ;  /* 0x00000000000872ca */ /* 0x004fe200000e0000 */
[----:B-1--4-:R-:W-:-:S14]  /*00b0*/  BRA.U UP0, `(.L_x_0) ;  /* 0x00000001002c7547 */ /* 0x012fdc000b800000 */
[----:B------:R-:W1:Y:S02]  /*00c0*/  LDCU.64 UR6, c[0x0][0x888] ;  /* 0x00011100ff0677ac */ /* 0x000e640008000a00 */
[----:B-1----:R-:W-:-:S04]  /*00d0*/  UISETP.NE.U32.AND UP0, UPT, UR6, URZ, UPT ;  /* 0x000000ff0600728c */ /* 0x002fc8000bf05070 */
[----:B------:R-:W-:-:S09]  /*00e0*/  UISETP.NE.AND.EX UP0, UPT, UR7, URZ, UPT, UP0 ;  /* 0x000000ff0700728c */ /* 0x000fd2000bf05300 */
[----:B------:R-:W-:Y:S05]  /*00f0*/  BRA.U !UP0, `(.L_x_1) ;  /* 0x0000000108107547 */ /* 0x000fea000b800000 */
[----:B------:R-:W1:Y:S02]  /*0100*/  LDC.64 R2, c[0x0][0x888] ;  /* 0x00022200ff027b82 */ /* 0x000e640000000a00 */
[----:B-1----:R1:W5:Y:S01]  /*0110*/  LDG.E R35, desc[UR46][R2.64] ;  /* 0x0000002e02237981 */ /* 0x002362000c1e1900 */
[----:B------:R-:W-:Y:S01]  /*0120*/  HFMA2 R60, -RZ, RZ, 0, 5.9604644775390625e-08 ;  /* 0x00000001ff3c7431 */ /* 0x000fe200000001ff */
[----:B------:R-:W-:Y:S05]  /*0130*/  BRA `(.L_x_0) ;  /* 0x00000000000c7947 */ /* 0x000fea0003800000 */
.L_x_1:
[----:B------:R-:W1:Y:S01]  /*0140*/  LDCU UR6, c[0x0][0x880] ;  /* 0x00011000ff0677ac */ /* 0x000e620008000800 */
[----:B------:R-:W-:Y:S01]  /*0150*/  HFMA2 R60, -RZ, RZ, 0, 5.9604644775390625e-08 ;  /* 0x00000001ff3c7431 */ /* 0x000fe200000001ff */
[----:B-1----:R-:W-:-:S07]  /*0160*/  MOV R35, UR6 ;  /* 0x0000000600237c02 */ /* 0x002fce0008000f00 */
.L_x_0:
[----:B------:R-:W2:Y:S02]  /*0170*/  LDCU.64 UR6, c[0x0][0x8b0] ;  /* 0x00011600ff0677ac */ /* 0x000ea40008000a00 */
[----:B--2---:R-:W-:-:S04]  /*0180*/  UISETP.NE.U32.AND UP0, UPT, UR6, URZ, UPT ;  /* 0x000000ff0600728c */ /* 0x004fc8000bf05070 */
[----:B------:R-:W-:-:S09]  /*0190*/  UISETP.NE.AND.EX UP0, UPT, UR7, URZ, UPT, UP0 ;  /* 0x000000ff0700728c */ /* 0x000fd2000bf05300 */
[----:B------:R-:W-:Y:S05]  /*01a0*/  BRA.U UP0, `(.L_x_2) ;  /* 0x0000000100247547 */ /* 0x000fea000b800000 */
[----:B------:R-:W2:Y:S02]  /*01b0*/  LDCU.64 UR6, c[0x0][0x8a8] ;  /* 0x00011500ff0677ac */ /* 0x000ea40008000a00 */
[----:B--2---:R-:W-:-:S04]  /*01c0*/  UISETP.NE.U32.AND UP0, UPT, UR6, URZ, UPT ;  /* 0x000000ff0600728c */ /* 0x004fc8000bf05070 */
[----:B------:R-:W-:-:S09]  /*01d0*/  UISETP.NE.AND.EX UP0, UPT, UR7, URZ, UPT, UP0 ;  /* 0x000000ff0700728c */ /* 0x000fd2000bf05300 */
[----:B------:R-:W-:Y:S05]  /*01e0*/  BRA.U !UP0, `(.L_x_3) ;  /* 0x00000001080c7547 */ /* 0x000fea000b800000 */
[----:B-1----:R-:W1:Y:S02]  /*01f0*/  LDC.64 R2, c[0x0][0x8a8] ;  /* 0x00022a00ff027b82 */ /* 0x002e640000000a00 */
[----:B-1----:R2:W5:Y:S01]  /*0200*/  LDG.E R33, desc[UR46][R2.64] ;  /* 0x0000002e02217981 */ /* 0x002562000c1e1900 */
[----:B------:R-:W-:Y:S05]  /*0210*/  BRA `(.L_x_2) ;  /* 0x0000000000087947 */ /* 0x000fea0003800000 */
.L_x_3:
[----:B------:R-:W2:Y:S02]  /*0220*/  LDCU UR6, c[0x0][0x8a0] ;  /* 0x00011400ff0677ac */ /* 0x000ea40008000800 */
[----:B--2---:R-:W-:Y:S02]  /*0230*/  MOV R33, UR6 ;  /* 0x0000000600217c02 */ /* 0x004fe40008000f00 */
.L_x_2:
[----:B------:R-:W-:Y:S01]  /*0240*/  IMAD.U32 R0, RZ, RZ, UR8 ;  /* 0x00000008ff007e24 */ /* 0x000fe2000f8e00ff */
[----:B------:R-:W-:Y:S04]  /*0250*/  BSSY.RECONVERGENT B0, `(.L_x_4) ;  /* 0x000000c000007945 */ /* 0x000fe80003800200 */
[C---:B------:R-:W-:Y:S02]  /*0260*/  ISETP.NE.OR P1, PT, R0.reuse, 0x1, !P5 ;  /* 0x000000010000780c */ /* 0x040fe40006f25670 */
[----:B------:R-:W-:-:S11]  /*0270*/  ISETP.NE.OR P0, PT, R0, 0x3, !P5 ;  /* 0x000000030000780c */ /* 0x000fd60006f05670 */
[----:B------:R-:W-:Y:S05]  /*0280*/  @P1 BRA `(.L_x_5) ;  /* 0x0000000000201947 */ /* 0x000fea0003800000 */
[----:B------:R-:W3:Y:S02]  /*0290*/  LDCU.64 UR6, c[0x0][0x348] ;  /* 0x00006900ff0677ac */ /* 0x000ee40008000a00 */
[----:B---3--:R-:W-:Y:S02]  /*02a0*/  UIADD3 UR10, UP1, UPT, UR6, 0x80, URZ ;  /* 0x00000080060a7890 */ /* 0x008fe4000ff3e0ff */
[----:B------:R-:W-:Y:S02]  /*02b0*/  UIADD3 UR6, UP0, UPT, UR6, 0x180, URZ ;  /* 0x0000018006067890 */ /* 0x000fe4000ff1e0ff */
[----:B------:R-:W-:Y:S02]  /*02c0*/  UIADD3.X UR11, UPT, UPT, URZ, UR7, URZ, UP1, !UPT ;  /* 0x00000007ff0b7290 */ /* 0x000fe40008ffe4ff */
[----:B------:R-:W-:-:S07]  /*02d0*/  UIADD3.X UR7, UPT, UPT, URZ, UR7, URZ, UP0, !UPT ;  /* 0x00000007ff077290 */ /* 0x000fce00087fe4ff */
[----:B------:R3:W-:Y:S02]  /*02e0*/  UTMACCTL.PF [UR10] ;  /* 0x000000000a0079b9 */ /* 0x0007e40008040000 */
[----:B------:R3:W-:Y:S02]  /*02f0*/  UTMACCTL.PF [UR6] ;  /* 0x00000000060079b9 */ /* 0x0007e40008040000 */
[----:B---3--:R-:W-:Y:S01]  /*0300*/  NOP ;  /* 0x0000000000007918 */ /* 0x008fe20000000000 */
.L_x_5:
[----:B------:R-:W-:Y:S05]  /*0310*/  BSYNC.RECONVERGENT B0 ;  /* 0x0000000000007941 */ /* 0x000fea0003800200 */
.L_x_4:
[----:B------:R-:W-:Y:S04]  /*0320*/  BSSY.RECONVERGENT B0, `(.L_x_6) ;  /* 0x000000a000007945 */ /* 0x000fe80003800200 */
        /* <DEDUP_REMOVED lines=9> */
.L_x_7:
[----:B------:R-:W-:Y:S05]  /*03c0*/  BSYNC.RECONVERGENT B0 ;  /* 0x0000000000007941 */ /* 0x000fea0003800200 */
.L_x_6:
[----:B------:R-:W3:Y:S01]  /*03d0*/  LDCU.64 UR6, c[0x0][0x888] ;  /* 0x00011100ff0677ac */ /* 0x000ee20008000a00 */
[----:B------:R-:W-:Y:S02]  /*03e0*/  UISETP.EQ.U32.AND UP1, UPT, UR4, URZ, UPT ;  /* 0x000000ff0400728c */ /* 0x000fe4000bf22070 */
[----:B------:R-:W-:Y:S02]  /*03f0*/  UPLOP3.LUT UP2, UPT, UPT, UPT, UPT, 0x80, 0x8 ;  /* 0x000000000008789c */ /* 0x000fe40003f4f070 */
[----:B---3--:R-:W-:-:S04]  /*0400*/  UISETP.NE.U32.AND UP0, UPT, UR6, URZ, UPT ;  /* 0x000000ff0600728c */ /* 0x008fc8000bf05070 */
[----:B------:R-:W-:-:S04]  /*0410*/  UISETP.NE.AND.EX UP0, UPT, UR7, URZ, UPT, UP0 ;  /* 0x000000ff0700728c */ /* 0x000fc8000bf05300 */
[----:B------:R-:W-:-:S04]  /*0420*/  UISETP.EQ.OR.EX UP3, UPT, UR5, URZ, !UP0, UP1 ;  /* 0x000000ff0500728c */ /* 0x000fc8000c762710 */
[----:B------:R-:W-:-:S05]  /*0430*/  UP2UR UR53, UPR, URZ, 0x8 ;  /* 0x00000008ff357883 */ /* 0x000fca0008000000 */
[----:B------:R-:W-:Y:S07]  /*0440*/  BRA.U !UP3, `(.L_x_8) ;  /* 0x000000010b207547 */ /* 0x000fee000b800000 */
[----:B------:R-:W-:Y:S01]  /*0450*/  UISETP.NE.U32.AND UP2, UPT, UR4, URZ, UPT ;  /* 0x000000ff0400728c */ /* 0x000fe2000bf45070 */
[----:B-----5:R-:W-:Y:S01]  /*0460*/  FSETP.NEU.AND P0, PT, R35, RZ, PT ;  /* 0x000000ff2300720b */ /* 0x020fe20003f0d000 */
[----:B------:R-:W-:Y:S02]  /*0470*/  USEL UR4, URZ, 0xffffffff, UP0 ;  /* 0xffffffffff047887 */ /* 0x000fe40008000000 */
[----:B------:R-:W-:-:S10]  /*0480*/  UISETP.NE.AND.EX UP2, UPT, UR5, URZ, UPT, UP2 ;  /* 0x000000ff0500728c */ /* 0x000fd4000bf45320 */
[----:B------:R-:W-:Y:S01]  /*0490*/  VOTEU.ANY UP1, P0 ;  /* 0x0000000000ff7886 */ /* 0x000fe20000020100 */
[----:B------:R-:W-:-:S04]  /*04a0*/  @!UP2 USEL UR4, URZ, 0xffffffff, UP1 ;  /* 0xffffffffff04a887 */ /* 0x000fc80008800000 */
[----:B------:R-:W-:-:S04]  /*04b0*/  ULOP3.LUT UR4, UR4, 0x1, URZ, 0xc0, !UPT ;  /* 0x0000000104047892 */ /* 0x000fc8000f8ec0ff */
[----:B------:R-:W-:-:S11]  /*04c0*/  UISETP.NE.U32.AND UP2, UPT, UR4, 0x1, UPT ;  /* 0x000000010400788c */ /* 0x000fd6000bf45070 */
.L_x_8:
[----:B-12---:R-:W1:Y:S01]  /*04d0*/  SHFL.IDX PT, R2, R65, RZ, 0x1f ;  /* 0x00001fff41027589 */ /* 0x006e6200000e0000 */
[----:B------:R-:W-:-:S04]  /*04e0*/  UISETP.NE.AND UP1, UPT, UR8, 0x2, UPT ;  /* 0x000000020800788c */ /* 0x000fc8000bf25270 */
[----:B------:R-:W-:Y:S01]  /*04f0*/  USEL UR6, URZ, 0x1, UP1 ;  /* 0x00000001ff067887 */ /* 0x000fe20008800000 */
[----:B-1----:R-:W-:-:S13]  /*0500*/  ISETP.NE.AND P0, PT, R2, RZ, PT ;  /* 0x000000ff0200720c */ /* 0x002fda0003f05270 */
[----:B------:R-:W-:Y:S05]  /*0510*/  @P0 BRA `(.L_x_9) ;  /* 0x0000000000500947 */ /* 0x000fea0003800000 */
[----:B------:R-:W1:Y:S01]  /*0520*/  S2UR UR5, SR_CgaCtaId ;  /* 0x00000000000579c3 */ /* 0x000e620000008800 */
[----:B------:R-:W-:Y:S01]  /*0530*/  UMOV UR7, 0x400 ;  /* 0x0000040000077882 */ /* 0x000fe20000000000 */
[----:B------:R-:W-:Y:S01]  /*0540*/  UMOV UR4, 0x1 ;  /* 0x0000000100047882 */ /* 0x000fe20000000000 */
[----:B------:R-:W-:Y:S01]  /*0550*/  ELECT P0, URZ, PT ;  /* 0x0000000000ff782f */ /* 0x000fe20003800000 */
[----:B------:R-:W-:-:S04]  /*0560*/  UIADD3 UR10, UPT, UPT, -UR4, 0x100000, URZ ;  /* 0x00100000040a7890 */ /* 0x000fc8000fffe1ff */
[----:B------:R-:W-:Y:S02]  /*0570*/  USHF.L.U32 UR11, UR10, 0xb, URZ ;  /* 0x0000000b0a0b7899 */ /* 0x000fe400080006ff */
[----:B------:R-:W-:Y:S02]  /*0580*/  USHF.L.U32 UR10, UR10, 0x1, URZ ;  /* 0x000000010a0a7899 */ /* 0x000fe400080006ff */
[----:B-1----:R-:W-:Y:S01]  /*0590*/  ULEA UR5, UR5, UR7, 0x18 ;  /* 0x0000000705057291 */ /* 0x002fe2000f8ec0ff */
[----:B------:R-:W1:Y:S11]  /*05a0*/  FENCE.VIEW.ASYNC.S ;  /* 0x00000000000073c6 */ /* 0x000e760000000000 */
[----:B-1----:R1:W2:Y:S01]  /*05b0*/  SYNCS.EXCH.64 URZ, [UR5], UR10 ;  /* 0x0000000a05ff75b2 */ /* 0x0022a20008000100 */
[----:B------:R1:W3:Y:S01]  /*05c0*/  SYNCS.EXCH.64 URZ, [UR5+0x28], UR10 ;  /* 0x0000280a05ff75b2 */ /* 0x0002e20008000100 */
[----:B------:R1:W4:Y:S01]  /*05d0*/  SYNCS.EXCH.64 URZ, [UR5+0x8], UR10 ;  /* 0x0000080a05ff75b2 */ /* 0x0003220008000100 */
[----:B------:R1:W1:Y:S01]  /*05e0*/  SYNCS.EXCH.64 URZ, [UR5+0x30], UR10 ;  /* 0x0000300a05ff75b2 */ /* 0x0002620008000100 */
[----:B------:R1:W1:Y:S01]  /*05f0*/  SYNCS.EXCH.64 URZ, [UR5+0x10], UR10 ;  /* 0x0000100a05ff75b2 */ /* 0x0002620008000100 */
[----:B------:R1:W1:Y:S01]  /*0600*/  SYNCS.EXCH.64 URZ, [UR5+0x38], UR10 ;  /* 0x0000380a05ff75b2 */ /* 0x0002620008000100 */
[----:B------:R1:W1:Y:S01]  /*0610*/  SYNCS.EXCH.64 URZ, [UR5+0x18], UR10 ;  /* 0x0000180a05ff75b2 */ /* 0x0002620008000100 */
[----:B------:R1:W1:Y:S01]  /*0620*/  SYNCS.EXCH.64 URZ, [UR5+0x40], UR10 ;  /* 0x0000400a05ff75b2 */ /* 0x0002620008000100 */
[----:B------:R1:W1:Y:S01]  /*0630*/  SYNCS.EXCH.64 URZ, [UR5+0x20], UR10 ;  /* 0x0000200a05ff75b2 */ /* 0x0002620008000100 */
[----:B------:R1:W1:Y:S01]  /*0640*/  SYNCS.EXCH.64 URZ, [UR5+0x48], UR10 ;  /* 0x0000480a05ff75b2 */ /* 0x0002620008000100 */
[----:B------:R-:W-:Y:S01]  /*0650*/  NOP ;  /* 0x0000000000007918 */ /* 0x000fe20000000000 */
.L_x_9:
[----:B------:R-:W2:Y:S01]  /*0660*/  SHFL.IDX PT, R2, R65, RZ, 0x1f ;  /* 0x00001fff41027589 */ /* 0x000ea200000e0000 */
[----:B------:R-:W-:Y:S01]  /*0670*/  NOP ;  /* 0x0000000000007918 */ /* 0x000fe20000000000 */
[----:B--2---:R-:W-:-:S13]  /*0680*/  ISETP.NE.AND P0, PT, R2, 0x1, PT ;  /* 0x000000010200780c */ /* 0x004fda0003f05270 */
[----:B------:R-:W-:Y:S05]  /*0690*/  @P0 BRA `(.L_x_10) ;  /* 0x0000000000500947 */ /* 0x000fea0003800000 */
[----:B------:R-:W2:Y:S01]  /*06a0*/  S2UR UR7, SR_CgaCtaId ;  /* 0x00000000000779c3 */ /* 0x000ea20000008800 */
[----:B------:R-:W-:Y:S01]  /*06b0*/  UMOV UR9, 0x400 ;  /* 0x0000040000097882 */ /* 0x000fe20000000000 */
[----:B-1----:R-:W-:Y:S01]  /*06c0*/  UMOV UR5, 0x20 ;  /* 0x0000002000057882 */ /* 0x002fe20000000000 */
[----:B------:R-:W-:Y:S01]  /*06d0*/  UMOV UR4, 0x80 ;  /* 0x0000008000047882 */ /* 0x000fe20000000000 */
[----:B------:R-:W-:-:S04]  /*06e0*/  UIADD3 UR10, UPT, UPT, -UR5, 0x100000, URZ ;  /* 0x00100000050a7890 */ /* 0x000fc8000fffe1ff */
[----:B------:R-:W-:Y:S02]  /*06f0*/  USHF.L.U32 UR11, UR10, 0xb, URZ ;  /* 0x0000000b0a0b7899 */ /* 0x000fe400080006ff */
[----:B------:R-:W-:Y:S02]  /*0700*/  USHF.L.U32 UR10, UR10, 0x1, URZ ;  /* 0x000000010a0a7899 */ /* 0x000fe400080006ff */
[----:B------:R-:W-:-:S04]  /*0710*/  UIADD3 UR4, UPT, UPT, -UR4, 0x100000, URZ ;  /* 0x0010000004047890 */ /* 0x000fc8000fffe1ff */
[----:B------:R-:W-:Y:S02]  /*0720*/  USHF.L.U32 UR5, UR4, 0xb, URZ ;  /* 0x0000000b04057899 */ /* 0x000fe400080006ff */
[----:B------:R-:W-:Y:S01]  /*0730*/  USHF.L.U32 UR4, UR4, 0x1, URZ ;  /* 0x0000000104047899 */ /* 0x000fe200080006ff */
[----:B------:R-:W-:Y:S01]  /*0740*/  ELECT P0, URZ, PT ;  /* 0x0000000000ff782f */ /* 0x000fe20003800000 */
[----:B--2---:R-:W-:Y:S01]  /*0750*/  ULEA UR7, UR7, UR9, 0x18 ;  /* 0x0000000907077291 */ /* 0x004fe2000f8ec0ff */
[----:B------:R-:W1:Y:S11]  /*0760*/  FENCE.VIEW.ASYNC.S ;  /* 0x00000000000073c6 */ /* 0x000e760000000000 */
[----:B-1----:R2:W1:Y:S01]  /*0770*/  SYNCS.EXCH.64 URZ, [UR7+0x50], UR10 ;  /* 0x0000500a07ff75b2 */ /* 0x0024620008000100 */
[----:B------:R2:W1:Y:S01]  /*0780*/  SYNCS.EXCH.64 URZ, [UR7+0x68], UR4 ;  /* 0x0000680407ff75b2 */ /* 0x0004620008000100 */
[----:B------:R2:W1:Y:S01]  /*0790*/  SYNCS.EXCH.64 URZ, [UR7+0x58], UR10 ;  /* 0x0000580a07ff75b2 */ /* 0x0004620008000100 */
[----:B------:R2:W1:Y:S01]  /*07a0*/  SYNCS.EXCH.64 URZ, [UR7+0x70], UR4 ;  /* 0x0000700407ff75b2 */ /* 0x0004620008000100 */
[----:B------:R2:W1:Y:S01]  /*07b0*/  SYNCS.EXCH.64 URZ, [UR7+0x60], UR10 ;  /* 0x0000600a07ff75b2 */ /* 0x0004620008000100 */
[----:B------:R2:W1:Y:S02]  /*07c0*/  SYNCS.EXCH.64 URZ, [UR7+0x78], UR4 ;  /* 0x0000780407ff75b2 */ /* 0x0004640008000100 */
[----:B--2---:R-:W-:Y:S01]  /*07d0*/  NOP ;  /* 0x0000000000007918 */ /* 0x004fe20000000000 */
.L_x_10:
[----:B------:R-:W2:Y:S01]  /*07e0*/  SHFL.IDX PT, R2, R65, RZ, 0x1f ;  /* 0x00001fff41027589 */ /* 0x000ea200000e0000 */
[----:B------:R-:W-:Y:S01]  /*07f0*/  NOP ;  /* 0x0000000000007918 */ /* 0x000fe20000000000 */
[----:B--2---:R-:W-:-:S13]  /*0800*/  ISETP.NE.AND P0, PT, R2, 0x3, PT ;  /* 0x000000030200780c */ /* 0x004fda0003f05270 */
[----:B------:R-:W-:Y:S05]  /*0810*/  @P0 BRA `(.L_x_11) ;  /* 0x0000000000300947 */ /* 0x000fea0003800000 */
[----:B-1----:R-:W1:Y:S01]  /*0820*/  S2UR UR5, SR_CgaCtaId ;  /* 0x00000000000579c3 */ /* 0x002e620000008800 */
        /* <DEDUP_REMOVED lines=8> */
[----:B-1----:R2:W1:Y:S01]  /*08b0*/  SYNCS.EXCH.64 URZ, [UR5+0x80], UR10 ;  /* 0x0000800a05ff75b2 */ /* 0x0024620008000100 */
[----:B------:R2:W1:Y:S02]  /*08c0*/  SYNCS.EXCH.64 URZ, [UR5+0x88], UR10 ;  /* 0x0000880a05ff75b2 */ /* 0x0004640008000100 */
[----:B--2---:R-:W-:Y:S01]  /*08d0*/  NOP ;  /* 0x0000000000007918 */ /* 0x004fe20000000000 */
.L_x_11:
[----:B------:R-:W2:Y:S01]  /*08e0*/  SHFL.IDX PT, R2, R65, RZ, 0x1f ;  /* 0x00001fff41027589 */ /* 0x000ea200000e0000 */
[----:B------:R-:W-:Y:S01]  /*08f0*/  NOP ;  /* 0x0000000000007918 */ /* 0x000fe20000000000 */
[----:B--2---:R-:W-:-:S13]  /*0900*/  ISETP.NE.AND P0, PT, R2, 0x4, PT ;  /* 0x000000040200780c */ /* 0x004fda0003f05270 */
[----:B------:R-:W-:Y:S05]  /*0910*/  @P0 BRA `(.L_x_12) ;  /* 0x00000000004c0947 */ /* 0x000fea0003800000 */
[----:B-1----:R-:W1:Y:S01]  /*0920*/  S2UR UR5, SR_CgaCtaId ;  /* 0x00000000000579c3 */ /* 0x002e620000008800 */
[----:B------:R-:W-:Y:S01]  /*0930*/  UMOV UR9, 0x100 ;  /* 0x0000010000097882 */ /* 0x000fe20000000000 */
[----:B------:R-:W-:Y:S01]  /*0940*/  UMOV UR7, 0x400 ;  /* 0x0000040000077882 */ /* 0x000fe20000000000 */
[----:B------:R-:W-:Y:S01]  /*0950*/  USEL UR9, UR9, 0xe0, UP2 ;  /* 0x000000e009097887 */ /* 0x000fe20009000000 */
[----:B------:R-:W-:Y:S01]  /*0960*/  UMOV UR4, 0x1 ;  /* 0x0000000100047882 */ /* 0x000fe20000000000 */
[----:B------:R-:W-:Y:S01]  /*0970*/  ELECT P0, URZ, PT ;  /* 0x0000000000ff782f */ /* 0x000fe20003800000 */
[----:B------:R-:W-:-:S04]  /*0980*/  UIADD3 UR10, UPT, UPT, -UR4, 0x100000, URZ ;  /* 0x00100000040a7890 */ /* 0x000fc8000fffe1ff */
[----:B------:R-:W-:Y:S02]  /*0990*/  USHF.L.U32 UR11, UR10, 0xb, URZ ;  /* 0x0000000b0a0b7899 */ /* 0x000fe400080006ff */
[----:B------:R-:W-:Y:S02]  /*09a0*/  USHF.L.U32 UR10, UR10, 0x1, URZ ;  /* 0x000000010a0a7899 */ /* 0x000fe400080006ff */
[----:B------:R-:W-:-:S04]  /*09b0*/  UIADD3 UR12, UPT, UPT, -UR9, 0x100000, URZ ;  /* 0x00100000090c7890 */ /* 0x000fc8000fffe1ff */
[----:B------:R-:W-:Y:S02]  /*09c0*/  USHF.L.U32 UR13, UR12, 0xb, URZ ;  /* 0x0000000b0c0d7899 */ /* 0x000fe400080006ff */
[----:B------:R-:W-:Y:S02]  /*09d0*/  USHF.L.U32 UR12, UR12, 0x1, URZ ;  /* 0x000000010c0c7899 */ /* 0x000fe400080006ff */
[----:B-1----:R-:W-:Y:S01]  /*09e0*/  ULEA UR5, UR5, UR7, 0x18 ;  /* 0x0000000705057291 */ /* 0x002fe2000f8ec0ff */
[----:B------:R-:W1:Y:S11]  /*09f0*/  FENCE.VIEW.ASYNC.S ;  /* 0x00000000000073c6 */ /* 0x000e760000000000 */
[----:B-1----:R2:W1:Y:S01]  /*0a00*/  SYNCS.EXCH.64 URZ, [UR5+0x90], UR10 ;  /* 0x0000900a05ff75b2 */ /* 0x0024620008000100 */
[----:B------:R2:W1:Y:S01]  /*0a10*/  SYNCS.EXCH.64 URZ, [UR5+0xa0], UR12 ;  /* 0x0000a00c05ff75b2 */ /* 0x0004620008000100 */
[----:B------:R2:W1:Y:S01]  /*0a20*/  SYNCS.EXCH.64 URZ, [UR5+0x98], UR10 ;  /* 0x0000980a05ff75b2 */ /* 0x0004620008000100 */
[----:B------:R2:W1:Y:S02]  /*0a30*/  SYNCS.EXCH.64 URZ, [UR5+0xa8], UR12 ;  /* 0x0000a80c05ff75b2 */ /* 0x0004640008000100 */
[----:B--2---:R-:W-:Y:S01]  /*0a40*/  NOP ;  /* 0x0000000000007918 */ /* 0x004fe20000000000 */
.L_x_12:
        /* <DEDUP_REMOVED lines=22> */
[----:B------:R2:W1:Y:S01]  /*0bb0*/  SYNCS.EXCH.64 URZ, [UR7+0xe0], UR4 ;  /* 0x0000e00407ff75b2 */ /* 0x0004620008000100 */
[----:B------:R2:W1:Y:S01]  /*0bc0*/  SYNCS.EXCH.64 URZ, [UR7+0xc8], UR10 ;  /* 0x0000c80a07ff75b2 */ /* 0x0004620008000100 */
[----:B------:R2:W1:Y:S02]  /*0bd0*/  SYNCS.EXCH.64 URZ, [UR7+0xe8], UR4 ;  /* 0x0000e80407ff75b2 */ /* 0x0004640008000100 */
[----:B--2---:R-:W-:Y:S01]  /*0be0*/  NOP ;  /* 0x0000000000007918 */ /* 0x004fe20000000000 */
.L_x_13:
        /* <DEDUP_REMOVED lines=18> */
.L_x_14:
[----:B-1----:R-:W1:Y:S01]  /*0d10*/  S2UR UR5, SR_CTAID.X ;  /* 0x00000000000579c3 */ /* 0x002e620000002500 */
[----:B------:R-:W-:-:S05]  /*0d20*/  CS2R.32 R59, SR_CgaSize ;  /* 0x00000000003b7805 */ /* 0x000fca0000008a00 */
[----:B------:R-:W-:-:S05]  /*0d30*/  IMAD R59, R59, -0xa0, RZ ;  /* 0xffffff603b3b7824 */ /* 0x000fca00078e02ff */
[----:B------:R-:W-:-:S14]  /*0d40*/  R2UR UR9, R59 ;  /* 0x000000003b0972ca */ /* 0x000fdc00000e0000 */
[----:B------:R-:W2:Y:S01]  /*0d50*/  LDCU UR9, c[0x0][UR9+0x2b0] ;  /* 0x00005600090977ac */ /* 0x000ea20008000800 */
[----:B------:R-:W-:Y:S01]  /*0d60*/  NOP ;  /* 0x0000000000007918 */ /* 0x000fe20000000000 */
[----:B------:R-:W-:-:S05]  /*0d70*/  CS2R.32 R59, SR_CgaSize ;  /* 0x00000000003b7805 */ /* 0x000fca0000008a00 */
[----:B------:R-:W-:-:S05]  /*0d80*/  IMAD R59, R59, -0xa0, RZ ;  /* 0xffffff603b3b7824 */ /* 0x000fca00078e02ff */
[----:B------:R-:W-:-:S14]  /*0d90*/  R2UR UR7, R59 ;  /* 0x000000003b0772ca */ /* 0x000fdc00000e0000 */
[----:B------:R-:W3:Y:S01]  /*0da0*/  LDCU UR7, c[0x0][UR7+0x2b4] ;  /* 0x00005680070777ac */ /* 0x000ee20008000800 */
[----:B------:R-:W4:Y:S08]  /*0db0*/  S2UR UR4, SR_CTAID.Y ;  /* 0x00000000000479c3 */ /* 0x000f300000002600 */
[----:B------:R-:W3:Y:S01]  /*0dc0*/  LDC R10, c[0x0][0xb24] ;  /* 0x0002c900ff0a7b82 */ /* 0x000ee20000000800 */
[----:B-1----:R-:W-:-:S02]  /*0dd0*/  I2FP.F32.U32 R59, UR5 ;  /* 0x00000005003b7c45 */ /* 0x002fc40008201000 */
[----:B------:R-:W-:-:S05]  /*0de0*/  CS2R.32 R3, SR_CgaSize ;  /* 0x0000000000037805 */ /* 0x000fca0000008a00 */
[----:B------:R-:W-:-:S06]  /*0df0*/  IMAD R3, R3, -0xa0, RZ ;  /* 0xffffff6003037824 */ /* 0x000fcc00078e02ff */
[----:B------:R-:W1:Y:S01]  /*0e00*/  LDC R3, c[0x0][R3+0x2a0] ;  /* 0x0000a80003037b82 */ /* 0x000e620000000800 */
[----:B------:R-:W-:Y:S01]  /*0e10*/  MOV R21, UR5 ;  /* 0x0000000500157c02 */ /* 0x000fe20008000f00 */
[----:B--2---:R-:W-:Y:S01]  /*0e20*/  FMUL R59, R59, UR9 ;  /* 0x000000093b3b7c20 */ /* 0x004fe20008400000 */
[----:B----4-:R-:W-:Y:S02]  /*0e30*/  I2FP.F32.U32 R58, UR4 ;  /* 0x00000004003a7c45 */ /* 0x010fe40008201000 */
[----:B------:R-:W-:-:S05]  /*0e40*/  CS2R.32 R2, SR_CgaSize ;  /* 0x0000000000027805 */ /* 0x000fca0000008a00 */
[----:B------:R-:W-:-:S06]  /*0e50*/  IMAD R2, R2, -0xa0, RZ ;  /* 0xffffff6002027824 */ /* 0x000fcc00078e02ff */
[----:B------:R-:W2:Y:S01]  /*0e60*/  LDC R2, c[0x0][R2+0x2a4] ;  /* 0x0000a90002027b82 */ /* 0x000ea20000000800 */
[----:B------:R-:W-:Y:S01]  /*0e70*/  MOV R20, UR4 ;  /* 0x0000000400147c02 */ /* 0x000fe20008000f00 */
[----:B------:R-:W4:Y:S01]  /*0e80*/  F2I.U32.TRUNC.NTZ R59, R59 ;  /* 0x0000003b003b7305 */ /* 0x000f22000020f000 */
[----:B---3--:R-:W-:-:S05]  /*0e90*/  FMUL R58, R58, UR7 ;  /* 0x000000073a3a7c20 */ /* 0x008fca0008400000 */
[----:B------:R-:W-:Y:S01]  /*0ea0*/  BAR.SYNC.DEFER_BLOCKING 0x0 ;  /* 0x0000000000007b1d */ /* 0x000fe20000010000 */
[----:B------:R-:W-:-:S05]  /*0eb0*/  ISETP.GE.AND P0, PT, R10, 0x1, PT ;  /* 0x000000010a00780c */ /* 0x000fca0003f06270 */
[----:B------:R-:W3:Y:S02]  /*0ec0*/  F2I.U32.TRUNC.NTZ R58, R58 ;  /* 0x0000003a003a7305 */ /* 0x000ee4000020f000 */
[----:B------:R-:W2:Y:S01]  /*0ed0*/  S2UR UR36, SR_CTAID.Z ;  /* 0x00000000002479c3 */ /* 0x000ea20000002700 */
[----:B----4-:R-:W-:-:S05]  /*0ee0*/  IADD3 R59, PT, PT, -R59, RZ, RZ ;  /* 0x000000ff3b3b7210 */ /* 0x010fca0007ffe1ff */
[----:B-1----:R-:W-:Y:S01]  /*0ef0*/  IMAD R59, R3, R59, UR5 ;  /* 0x00000005033b7e24 */ /* 0x002fe2000f8e023b */
[----:B---3--:R-:W-:-:S05]  /*0f00*/  IADD3 R58, PT, PT, -R58, RZ, RZ ;  /* 0x000000ff3a3a7210 */ /* 0x008fca0007ffe1ff */
[----:B--2---:R-:W-:Y:S01]  /*0f10*/  IMAD R58, R2, R58, UR4 ;  /* 0x00000004023a7e24 */ /* 0x004fe2000f8e023a */
[----:B------:R-:W-:Y:S06]  /*0f20*/  @!P0 BRA `(.L_x_15) ;  /* 0x0000000000b88947 */ /* 0x000fec0003800000 */
[----:B------:R-:W1:Y:S01]  /*0f30*/  LDC.64 R4, c[0x0][0xb18] ;  /* 0x0002c600ff047b82 */ /* 0x000e620000000a00 */
[----:B------:R-:W-:-:S07]  /*0f40*/  ISETP.NE.AND P0, PT, R10, 0x1, PT ;  /* 0x000000010a00780c */ /* 0x000fce0003f05270 */
[----:B------:R-:W2:Y:S08]  /*0f50*/  LDC R9, c[0x0][0xb0c] ;  /* 0x0002c300ff097b82 */ /* 0x000eb00000000800 */
[----:B------:R-:W3:Y:S08]  /*0f60*/  LDC R12, c[0x0][0x370] ;  /* 0x0000dc00ff0c7b82 */ /* 0x000ef00000000800 */
[----:B------:R-:W4:Y:S01]  /*0f70*/  LDC R11, c[0x0][0x374] ;  /* 0x0000dd00ff0b7b82 */ /* 0x000f220000000800 */
[----:B-1----:R-:W-:-:S07]  /*0f80*/  ISETP.NE.AND P1, PT, R4, 0x1, PT ;  /* 0x000000010400780c */ /* 0x002fce0003f25270 */
[----:B------:R-:W3:Y:S01]  /*0f90*/  LDC.64 R6, c[0x0][0xb10] ;  /* 0x0002c400ff067b82 */ /* 0x000ee20000000a00 */
[----:B--2---:R-:W-:-:S07]  /*0fa0*/  ISETP.NE.AND P2, PT, R9, 0x1, PT ;  /* 0x000000010900780c */ /* 0x004fce0003f45270 */
[----:B------:R-:W1:Y:S08]  /*0fb0*/  LDC R8, c[0x0][0xb20] ;  /* 0x0002c800ff087b82 */ /* 0x000e700000000800 */
[----:B------:R-:W2:Y:S01]  /*0fc0*/  LDC.64 R2, c[0x0][0xb28] ;  /* 0x0002ca00ff027b82 */ /* 0x000ea20000000a00 */
[----:B----4-:R-:W-:-:S04]  /*0fd0*/  IMAD.HI.U32 R13, R11, R5, RZ ;  /* 0x000000050b0d7227 */ /* 0x010fc800078e00ff */
[----:B------:R-:W-:-:S04]  /*0fe0*/  IMAD.HI.U32 R5, R20, R5, RZ ;  /* 0x0000000514057227 */ /* 0x000fc800078e00ff */
[----:B---3--:R-:W-:-:S05]  /*0ff0*/  IMAD.HI.U32 R14, R12, R6, RZ ;  /* 0x000000060c0e7227 */ /* 0x008fca00078e00ff */
[-C--:B------:R-:W-:Y:S01]  /*1000*/  @P2 SHF.R.U32.HI R12, RZ, R7.reuse, R14 ;  /* 0x00000007ff0c2219 */ /* 0x080fe2000001160e */
[----:B------:R-:W-:Y:S01]  /*1010*/  IMAD.HI.U32 R14, R21, R6, RZ ;  /* 0x00000006150e7227 */ /* 0x000fe200078e00ff */
[-C--:B-1----:R-:W-:Y:S02]  /*1020*/  @P1 SHF.R.U32.HI R11, RZ, R8.reuse, R13 ;  /* 0x00000008ff0b1219 */ /* 0x082fe4000001160d */
[----:B------:R-:W-:Y:S02]  /*1030*/  SHF.R.U32.HI R5, RZ, R8, R5 ;  /* 0x00000008ff057219 */ /* 0x000fe40000011605 */
[----:B------:R-:W-:Y:S02]  /*1040*/  SHF.R.U32.HI R14, RZ, R7, R14 ;  /* 0x00000007ff0e7219 */ /* 0x000fe4000001160e */
[----:B------:R-:W-:Y:S01]  /*1050*/  SEL R5, R20, R5, !P1 ;  /* 0x0000000514057207 */ /* 0x000fe20004800000 */
[----:B--2---:R-:W-:Y:S01]  /*1060*/  IMAD.HI.U32 R13, R11, R2, RZ ;  /* 0x000000020b0d7227 */ /* 0x004fe200078e00ff */
[----:B------:R-:W-:-:S03]  /*1070*/  SEL R14, R21, R14, !P2 ;  /* 0x0000000e150e7207 */ /* 0x000fc60005000000 */
[----:B------:R-:W-:Y:S01]  /*1080*/  IMAD.HI.U32 R6, R12, R2, RZ ;  /* 0x000000020c067227 */ /* 0x000fe200078e00ff */
[----:B------:R-:W-:-:S04]  /*1090*/  @P0 SHF.R.U32.HI R11, RZ, R3, R13 ;  /* 0x00000003ff0b0219 */ /* 0x000fc8000001160d */
[----:B------:R-:W-:Y:S01]  /*10a0*/  @P0 SHF.R.U32.HI R12, RZ, R3, R6 ;  /* 0x00000003ff0c0219 */ /* 0x000fe20000011606 */
[----:B------:R-:W-:-:S04]  /*10b0*/  IMAD R11, R11, R10, RZ ;  /* 0x0000000a0b0b7224 */ /* 0x000fc800078e02ff */
[----:B------:R-:W-:Y:S01]  /*10c0*/  IMAD R6, R12, R10, RZ ;  /* 0x0000000a0c067224 */ /* 0x000fe200078e02ff */
[----:B------:R-:W-:-:S04]  /*10d0*/  ISETP.GE.AND P1, PT, R5, R11, PT ;  /* 0x0000000b0500720c */ /* 0x000fc80003f26270 */
[----:B------:R-:W-:Y:S01]  /*10e0*/  ISETP.GE.OR P1, PT, R14, R6, P1 ;  /* 0x000000060e00720c */ /* 0x000fe20000f26670 */
[----:B------:R-:W-:-:S05]  /*10f0*/  IMAD.HI.U32 R6, R5, R2, RZ ;  /* 0x0000000205067227 */ /* 0x000fca00078e00ff */
[----:B------:R-:W-:-:S04]  /*1100*/  SHF.R.U32.HI R6, RZ, R3, R6 ;  /* 0x00000003ff067219 */ /* 0x000fc80000011606 */
[----:B------:R-:W-:-:S03]  /*1110*/  SEL R6, R5, R6, !P0 ;  /* 0x0000000605067207 */ /* 0x000fc60004000000 */
[----:B------:R-:W-:Y:S01]  /*1120*/  @!P1 IMAD.HI.U32 R7, R14, R2, RZ ;  /* 0x000000020e079227 */ /* 0x000fe200078e00ff */
[----:B------:R-:W-:-:S04]  /*1130*/  IADD3 R2, PT, PT, -R6, RZ, RZ ;  /* 0x000000ff06027210 */ /* 0x000fc80007ffe1ff */
[----:B------:R-:W-:Y:S01]  /*1140*/  @!P1 SHF.R.U32.HI R3, RZ, R3, R7 ;  /* 0x00000003ff039219 */ /* 0x000fe20000011607 */
[----:B------:R-:W-:Y:S01]  /*1150*/  IMAD R2, R10, R2, R5 ;  /* 0x000000020a027224 */ /* 0x000fe200078e0205 */
[----:B------:R-:W-:Y:S02]  /*1160*/  IADD3 R7, PT, PT, -R5, RZ, RZ ;  /* 0x000000ff05077210 */ /* 0x000fe40007ffe1ff */
[----:B------:R-:W-:-:S03]  /*1170*/  @!P1 SEL R3, R14, R3, !P0 ;  /* 0x000000030e039207 */ /* 0x000fc60004000000 */
[----:B------:R-:W-:Y:S02]  /*1180*/  IMAD R7, R4, R7, R20 ;  /* 0x0000000704077224 */ /* 0x000fe400078e0214 */
[--C-:B------:R-:W-:Y:S02]  /*1190*/  @!P1 IMAD.IADD R6, R6, 0x1, -R3.reuse ;  /* 0x0000000106069824 */ /* 0x100fe400078e0a03 */
[----:B------:R-:W-:Y:S01]  /*11a0*/  @!P1 IMAD R3, R2, R12, R3 ;  /* 0x0000000c02039224 */ /* 0x000fe200078e0203 */
[----:B------:R-:W-:Y:S01]  /*11b0*/  IADD3 R2, PT, PT, -R14, RZ, RZ ;  /* 0x000000ff0e027210 */ /* 0x000fe20007ffe1ff */
[----:B------:R-:W-:Y:S02]  /*11c0*/  @!P1 IMAD R5, R6, R10, R14 ;  /* 0x0000000a06059224 */ /* 0x000fe400078e020e */
[----:B------:R-:W-:Y:S02]  /*11d0*/  @!P1 IMAD.MOV.U32 R14, RZ, RZ, R3 ;  /* 0x000000ffff0e9224 */ /* 0x000fe400078e0003 */
[----:B------:R-:W-:-:S02]  /*11e0*/  IMAD R2, R9, R2, R21 ;  /* 0x0000000209027224 */ /* 0x000fc400078e0215 */
[----:B------:R-:W-:Y:S02]  /*11f0*/  IMAD R20, R5, R4, R7 ;  /* 0x0000000405147224 */ /* 0x000fe400078e0207 */
[----:B------:R-:W-:Y:S02]  /*1200*/  IMAD R21, R14, R9, R2 ;  /* 0x000000090e157224 */ /* 0x000fe400078e0202 */
.L_x_15:
[----:B------:R-:W1:Y:S01]  /*1210*/  LDCU UR4, c[0x0][0xb30] ;  /* 0x00016600ff0477ac */ /* 0x000e620008000800 */
[----:B------:R-:W2:Y:S08]  /*1220*/  S2UR UR37, SR_CgaCtaId ;  /* 0x00000000002579c3 */ /* 0x000eb00000008800 */
[----:B------:R-:W3:Y:S01]  /*1230*/  LDC R26, c[0x0][0xb24] ;  /* 0x0002c900ff1a7b82 */ /* 0x000ee20000000800 */
[----:B-1----:R-:W-:-:S09]  /*1240*/  UISETP.NE.AND UP1, UPT, UR4, 0x1, UPT ;  /* 0x000000010400788c */ /* 0x002fd2000bf25270 */
[----:B--2---:R-:W-:Y:S05]  /*1250*/  BRA.U UP1, `(.L_x_16) ;  /* 0x0000000101407547 */ /* 0x004fea000b800000 */
[----:B------:R-:W1:Y:S08]  /*1260*/  LDC.64 R4, c[0x0][0xb10] ;  /* 0x0002c400ff047b82 */ /* 0x000e700000000a00 */
[----:B------:R-:W2:Y:S08]  /*1270*/  LDC.64 R2, c[0x0][0xb18] ;  /* 0x0002c600ff027b82 */ /* 0x000eb00000000a00 */
[----:B------:R-:W4:Y:S08]  /*1280*/  LDC R6, c[0x0][0xb20] ;  /* 0x0002c800ff067b82 */ /* 0x000f300000000800 */
[----:B------:R-:W3:Y:S01]  /*1290*/  LDC R7, c[0x0][0xb0c] ;  /* 0x0002c300ff077b82 */ /* 0x000ee20000000800 */
[----:B-1----:R-:W-:-:S05]  /*12a0*/  IMAD.HI.U32 R4, R21, R4, RZ ;  /* 0x0000000415047227 */ /* 0x002fca00078e00ff */
[----:B------:R-:W-:Y:S01]  /*12b0*/  SHF.R.U32.HI R4, RZ, R5, R4 ;  /* 0x00000005ff047219 */ /* 0x000fe20000011604 */
[----:B--2---:R-:W-:Y:S01]  /*12c0*/  IMAD.HI.U32 R3, R20, R3, RZ ;  /* 0x0000000314037227 */ /* 0x004fe200078e00ff */
[----:B------:R-:W-:-:S04]  /*12d0*/  ISETP.NE.AND P0, PT, R2, 0x1, PT ;  /* 0x000000010200780c */ /* 0x000fc80003f05270 */
[----:B----4-:R-:W-:-:S04]  /*12e0*/  SHF.R.U32.HI R3, RZ, R6, R3 ;  /* 0x00000006ff037219 */ /* 0x010fc80000011603 */
[----:B------:R-:W-:Y:S02]  /*12f0*/  SEL R3, R20, R3, !P0 ;  /* 0x0000000314037207 */ /* 0x000fe40004000000 */
[----:B---3--:R-:W-:-:S04]  /*1300*/  ISETP.NE.AND P1, PT, R7, 0x1, PT ;  /* 0x000000010700780c */ /* 0x008fc80003f25270 */
[----:B------:R-:W-:-:S05]  /*1310*/  SEL R4, R21, R4, !P1 ;  /* 0x0000000415047207 */ /* 0x000fca0004800000 */
[----:B------:R-:W-:Y:S02]  /*1320*/  IMAD.IADD R5, R3, 0x1, -R4 ;  /* 0x0000000103057824 */ /* 0x000fe400078e0a04 */
[----:B------:R-:W-:Y:S02]  /*1330*/  IMAD.IADD R3, R4, 0x1, -R3 ;  /* 0x0000000104037824 */ /* 0x000fe400078e0a03 */
[----:B------:R-:W-:Y:S02]  /*1340*/  IMAD R21, R5, R7, R21 ;  /* 0x0000000705157224 */ /* 0x000fe400078e0215 */
[----:B------:R-:W-:-:S07]  /*1350*/  IMAD R20, R3, R2, R20 ;  /* 0x0000000203147224 */ /* 0x000fce00078e0214 */
.L_x_16:
[----:B------:R-:W-:Y:S01]  /*1360*/  BAR.SYNC.DEFER_BLOCKING 0x0 ;  /* 0x0000000000007b1d */ /* 0x000fe20000010000 */
[----:B------:R-:W-:Y:S01]  /*1370*/  UISETP.NE.AND UP1, UPT, UR8, 0x2, UPT ;  /* 0x000000020800788c */ /* 0x000fe2000bf25270 */
[----:B------:R-:W-:Y:S02]  /*1380*/  ISETP.NE.OR P5, PT, R0, 0x2, !P5 ;  /* 0x000000020000780c */ /* 0x000fe40006fa5670 */
[----:B------:R-:W-:-:S06]  /*1390*/  LOP3.LUT R2, R70, 0x1f, RZ, 0xc0, !PT ;  /* 0x0000001f46027812 */ /* 0x000fcc00078ec0ff */
[----:B------:R-:W-:Y:S05]  /*13a0*/  BRA.U UP1, `(.L_x_17) ;  /* 0x0000001101787547 */ /* 0x000fea000b800000 */
[----:B------:R-:W1:Y:S01]  /*13b0*/  LDCU UR13, c[0x0][0x38c] ;  /* 0x00007180ff0d77ac */ /* 0x000e620008000800 */
[----:B------:R-:W2:Y:S01]  /*13c0*/  LDC R8, c[0x0][0x370] ;  /* 0x0000dc00ff087b82 */ /* 0x000ea20000000800 */
[----:B------:R-:W-:Y:S01]  /*13d0*/  PLOP3.LUT P1, PT, PT, PT, UP2, 0x80, 0x8 ;  /* 0x000000000008781c */ /* 0x000fe20003f2f028 */
[----:B------:R-:W-:Y:S01]  /*13e0*/  IMAD.MOV.U32 R15, RZ, RZ, 0x1 ;  /* 0x00000001ff0f7424 */ /* 0x000fe200078e00ff */
[----:B------:R-:W-:Y:S01]  /*13f0*/  ISETP.EQ.OR P4, PT, R2, RZ, P5 ;  /* 0x000000ff0200720c */ /* 0x000fe20002f82670 */
[----:B------:R-:W-:Y:S01]  /*1400*/  IMAD.MOV.U32 R14, RZ, RZ, RZ ;  /* 0x000000ffff0e7224 */ /* 0x000fe200078e00ff */
[----:B------:R-:W-:Y:S02]  /*1410*/  PLOP3.LUT P1, PT, P1, PT, PT, 0x8, 0x80 ;  /* 0x000000000080781c */ /* 0x000fe40000f2e170 */
[----:B------:R-:W-:Y:S01]  /*1420*/  CS2R R12, SRZ ;  /* 0x00000000000c7805 */ /* 0x000fe2000001ff00 */
[----:B------:R-:W-:Y:S01]  /*1430*/  IMAD.MOV.U32 R11, RZ, RZ, 0x1 ;  /* 0x00000001ff0b7424 */ /* 0x000fe200078e00ff */
[----:B------:R-:W4:Y:S01]  /*1440*/  LDC R0, c[0x0][0x374] ;  /* 0x0000dd00ff007b82 */ /* 0x000f220000000800 */
[----:B------:R-:W2:Y:S01]  /*1450*/  LDCU.64 UR22, c[0x0][0x348] ;  /* 0x00006900ff1677ac */ /* 0x000ea20008000a00 */
[----:B------:R-:W-:Y:S01]  /*1460*/  UMOV UR6, URZ ;  /* 0x000000ff00067c82 */ /* 0x000fe20008000000 */
[----:B-1----:R-:W-:-:S04]  /*1470*/  UIADD3 UR5, UPT, UPT, UR13, 0x1f, URZ ;  /* 0x0000001f0d057890 */ /* 0x002fc8000fffe0ff */
[----:B------:R-:W-:-:S04]  /*1480*/  USHF.R.S32.HI UR4, URZ, 0x1f, UR5 ;  /* 0x0000001fff047899 */ /* 0x000fc80008011405 */
[----:B------:R-:W-:-:S04]  /*1490*/  ULEA.HI UR4, UR4, UR5, URZ, 0x5 ;  /* 0x0000000504047291 */ /* 0x000fc8000f8f28ff */
[----:B------:R-:W-:Y:S02]  /*14a0*/  USHF.R.S32.HI UR15, URZ, 0x5, UR4 ;  /* 0x00000005ff0f7899 */ /* 0x000fe40008011404 */
[----:B------:R-:W-:Y:S02]  /*14b0*/  UIADD3 UR4, UPT, UPT, UR13, -0x1, URZ ;  /* 0xffffffff0d047890 */ /* 0x000fe4000fffe0ff */
[----:B------:R-:W-:Y:S02]  /*14c0*/  UISETP.LT.U32.AND UP0, UPT, UR15, 0x5, UPT ;  /* 0x000000050f00788c */ /* 0x000fe4000bf01070 */
[----:B------:R-:W-:Y:S02]  /*14d0*/  UISETP.GE.U32.AND UP1, UPT, UR4, -0x3f, UPT ;  /* 0xffffffc10400788c */ /* 0x000fe4000bf26070 */
[----:B------:R-:W-:Y:S02]  /*14e0*/  USEL UR14, UR15, 0x5, UP0 ;  /* 0x000000050f0e7887 */ /* 0x000fe40008000000 */
[----:B------:R-:W-:-:S02]  /*14f0*/  UIADD3 UR13, UPT, UPT, UR13, 0x3e, URZ ;  /* 0x0000003e0d0d7890 */ /* 0x000fc4000fffe0ff */
[----:B------:R-:W-:Y:S02]  /*1500*/  UIADD3 UR5, UPT, UPT, UR14, -0x1, URZ ;  /* 0xffffffff0e057890 */ /* 0x000fe4000fffe0ff */
[----:B------:R-:W-:-:S03]  /*1510*/  UIADD3 UR7, UPT, UPT, UR15, -UR14, URZ ;  /* 0x8000000e0f077290 */ /* 0x000fc6000fffe0ff */
[----:B------:R-:W-:-:S04]  /*1520*/  @UP1 UIADD3 UR5, UPT, UPT, UR14, URZ, URZ ;  /* 0x000000ff0e051290 */ /* 0x000fc8000fffe0ff */
[----:B--2---:R-:W-:-:S12]  /*1530*/  UIADD3 UR5, UPT, UPT, UR5, 0x1, URZ ;  /* 0x0000000105057890 */ /* 0x004fd8000fffe0ff */
.L_x_35:
[----:B------:R-:W-:Y:S01]  /*1540*/  UISETP.NE.AND UP0, UPT, UR37, URZ, UPT ;  /* 0x000000ff2500728c */ /* 0x000fe2000bf05270 */
[----:B------:R-:W1:Y:S08]  /*1550*/  S2UR UR37, SR_CgaCtaId ;  /* 0x00000000002579c3 */ /* 0x000e700000008800 */
[----:B------:R-:W-:Y:S05]  /*1560*/  BRA.U UP0, `(.L_x_18) ;  /* 0x0000000100347547 */ /* 0x000fea000b800000 */
[----:B------:R-:W2:Y:S01]  /*1570*/  S2R R2, SR_CgaCtaId ;  /* 0x0000000000027919 */ /* 0x000ea20000008800 */
[----:B------:R-:W-:-:S04]  /*1580*/  MOV R3, 0x400 ;  /* 0x0000040000037802 */ /* 0x000fc80000000f00 */
[----:B--2---:R-:W-:Y:S02]  /*1590*/  LEA R2, R2, R3, 0x18 ;  /* 0x0000000302027211 */ /* 0x004fe400078ec0ff */
[----:B------:R-:W-:-:S03]  /*15a0*/  SHF.L.U32 R3, R11, 0x1f, RZ ;  /* 0x0000001f0b037819 */ /* 0x000fc600000006ff */
[----:B------:R-:W-:-:S04]  /*15b0*/  IMAD R2, R12, 0x8, R2 ;  /* 0x000000080c027824 */ /* 0x000fc800078e0202 */
[----:B------:R-:W2:Y:S02]  /*15c0*/  SYNCS.PHASECHK.TRANS64.TRYWAIT P0, [R2+URZ+0x100], R3 ;  /* 0x00010003020075a7 */ /* 0x000ea400080011ff */
[----:B--2---:R-:W-:Y:S05]  /*15d0*/  @!P0 BRA `(.L_x_19) ;  /* 0x0000005400d48947 */ /* 0x004fea0003800000 */
.L_x_116:
[----:B------:R-:W-:Y:S01]  /*15e0*/  VIADD R12, R12, 0x1 ;  /* 0x000000010c0c7836 */ /* 0x000fe20000000000 */
[----:B------:R2:W-:Y:S04]  /*15f0*/  SYNCS.ARRIVE.TRANS64.A1T0 RZ, [R2+URZ+0xf0], RZ ;  /* 0x0000f0ff02ff79a7 */ /* 0x0005e800081000ff */
[----:B------:R-:W-:-:S04]  /*1600*/  ISETP.NE.AND P0, PT, R12, 0x2, PT ;  /* 0x000000020c00780c */ /* 0x000fc80003f05270 */
[----:B------:R-:W-:Y:S02]  /*1610*/  SEL R12, R12, RZ, P0 ;  /* 0x000000ff0c0c7207 */ /* 0x000fe40000000000 */
[----:B--2---:R-:W-:-:S04]  /*1620*/  SEL R2, RZ, 0x1, P0 ;  /* 0x00000001ff027807 */ /* 0x004fc80000000000 */
[----:B------:R-:W-:-:S07]  /*1630*/  LOP3.LUT R11, R11, R2, RZ, 0x3c, !PT ;  /* 0x000000020b0b7212 */ /* 0x000fce00078e3cff */
.L_x_18:
[----:B------:R-:W-:Y:S01]  /*1640*/  UMOV UR4, 0x400 ;  /* 0x0000040000047882 */ /* 0x000fe20000000000 */
[----:B------:R-:W-:Y:S01]  /*1650*/  SHF.L.U32 R2, R15, 0x1f, RZ ;  /* 0x0000001f0f027819 */ /* 0x000fe200000006ff */
[----:B-1----:R-:W-:Y:S01]  /*1660*/  ULEA UR4, UR37, UR4, 0x18 ;  /* 0x0000000425047291 */ /* 0x002fe2000f8ec0ff */
[----:B------:R-:W-:Y:S01]  /*1670*/  R2UR UR35, R21 ;  /* 0x00000000152372ca */ /* 0x000fe200000e0000 */
[----:B------:R-:W-:Y:S01]  /*1680*/  UISETP.GE.U32.AND UP0, UPT, UR13, 0x3f, UPT ;  /* 0x0000003f0d00788c */ /* 0x000fe2000bf06070 */
[----:B------:R-:W-:Y:S01]  /*1690*/  R2UR UR11, R20 ;  /* 0x00000000140b72ca */ /* 0x000fe200000e0000 */
[----:B------:R-:W-:Y:S01]  /*16a0*/  ULEA UR8, UR6, UR4, 0x3 ;  /* 0x0000000406087291 */ /* 0x000fe2000f8e18ff */
[----:B------:R-:W-:-:S08]  /*16b0*/  UMOV UR24, URZ ;  /* 0x000000ff00187c82 */ /* 0x000fd00008000000 */
[----:B------:R1:W2:Y:S01]  /*16c0*/  SYNCS.PHASECHK.TRANS64.TRYWAIT P0, [UR8+0x28], R2 ;  /* 0x00002802ff0075a7 */ /* 0x0002a20008001108 */
[----:B------:R-:W-:Y:S02]  /*16d0*/  USHF.L.U32 UR35, UR35, 0x6, URZ ;  /* 0x0000000623237899 */ /* 0x000fe400080006ff */
[----:B------:R-:W-:Y:S01]  /*16e0*/  USHF.L.U32 UR11, UR11, 0x6, URZ ;  /* 0x000000060b0b7899 */ /* 0x000fe200080006ff */
[----:B------:R-:W-:Y:S11]  /*16f0*/  BRA.U !UP0, `(.L_x_20) ;  /* 0x0000000108a47547 */ /* 0x000ff6000b800000 */
[----:B------:R-:W-:Y:S01]  /*1700*/  UMOV UR16, URZ ;  /* 0x000000ff00107c82 */ /* 0x000fe20008000000 */
[----:B------:R-:W-:-:S05]  /*1710*/  UMOV UR17, UR6 ;  /* 0x0000000600117c82 */ /* 0x000fca0008000000 */
.L_x_25:
[----:B-1----:R-:W-:Y:S01]  /*1720*/  ULEA UR33, UR17, UR4, 0x3 ;  /* 0x0000000411217291 */ /* 0x002fe2000f8e18ff */
[----:B--2---:R-:W-:Y:S01]  /*1730*/  @!P5 MOV R3, 0x2000 ;  /* 0x000020000003d802 */ /* 0x004fe20000000f00 */
[----:B--2---:R-:W-:Y:S10]  /*1740*/  @P0 BRA `(.L_x_21) ;  /* 0x00000000000c0947 */ /* 0x004ff40003800000 */
[----:B------:R-:W-:-:S04]  /*1750*/  SHF.L.U32 R4, R15, 0x1f, RZ ;  /* 0x0000001f0f047819 */ /* 0x000fc800000006ff */
[----:B------:R-:W2:Y:S02]  /*1760*/  SYNCS.PHASECHK.TRANS64.TRYWAIT P0, [UR33+0x28], R4 ;  /* 0x00002804ff0075a7 */ /* 0x000ea40008001121 */
[----:B--2---:R-:W-:Y:S05]  /*1770*/  @!P0 BRA `(.L_x_22) ;  /* 0x0000005400808947 */ /* 0x004fea0003800000 */
.L_x_21:
[----:B------:R2:W-:Y:S01]  /*1780*/  @!P5 SYNCS.ARRIVE.TRANS64 RZ, [UR33], R3 ;  /* 0x00000003ffffd9a7 */ /* 0x0005e20008000021 */
[----:B------:R-:W-:Y:S04]  /*1790*/  BSSY.RECONVERGENT B0, `(.L_x_23) ;  /* 0x0000003000007945 */ /* 0x000fe80003800200 */
[----:B------:R-:W-:Y:S05]  /*17a0*/  @P4 BRA `(.L_x_24) ;  /* 0x0000000000044947 */ /* 0x000fea0003800000 */
[----:B------:R-:W-:Y:S05]  /*17b0*/  BPT.TRAP 0x1 ;  /* 0x000000040000795c */ /* 0x000fea0000300000 */
.L_x_24:
[----:B------:R-:W-:Y:S05]  /*17c0*/  BSYNC.RECONVERGENT B0 ;  /* 0x0000000000007941 */ /* 0x000fea0003800200 */
.L_x_23:
[----:B------:R-:W-:Y:S02]  /*17d0*/  UIADD3 UR6, UPT, UPT, UR17, 0x1, URZ ;  /* 0x0000000111067890 */ /* 0x000fe4000fffe0ff */
[----:B------:R-:W-:Y:S02]  /*17e0*/  UIADD3 UR26, UP1, UPT, UR22, 0x80, URZ ;  /* 0x00000080161a7890 */ /* 0x000fe4000ff3e0ff */
[----:B------:R-:W-:Y:S02]  /*17f0*/  UISETP.NE.AND UP0, UPT, UR6, 0x5, UPT ;  /* 0x000000050600788c */ /* 0x000fe4000bf05270 */
[----:B------:R-:W-:Y:S02]  /*1800*/  USHF.L.U32 UR34, UR16, 0x5, URZ ;  /* 0x0000000510227899 */ /* 0x000fe400080006ff */
[----:B------:R-:W-:Y:S02]  /*1810*/  USEL UR9, URZ, 0x1, UP0 ;  /* 0x00000001ff097887 */ /* 0x000fe40008000000 */
[----:B------:R-:W-:-:S02]  /*1820*/  USEL UR6, UR6, URZ, UP0 ;  /* 0x000000ff06067287 */ /* 0x000fc40008000000 */
[----:B------:R-:W-:Y:S02]  /*1830*/  UIADD3 UR20, UP0, UPT, UR22, 0x180, URZ ;  /* 0x0000018016147890 */ /* 0x000fe4000ff1e0ff */
[----:B------:R-:W-:Y:S01]  /*1840*/  ULEA UR8, UR6, UR4, 0x3 ;  /* 0x0000000406087291 */ /* 0x000fe2000f8e18ff */
[----:B------:R-:W-:Y:S01]  /*1850*/  LOP3.LUT R15, R15, UR9, RZ, 0x3c, !PT ;  /* 0x000000090f0f7c12 */ /* 0x000fe2000f8e3cff */
[----:B------:R-:W-:Y:S02]  /*1860*/  UIADD3.X UR27, UPT, UPT, URZ, UR23, URZ, UP1, !UPT ;  /* 0x00000017ff1b7290 */ /* 0x000fe40008ffe4ff */
[----:B------:R-:W-:Y:S01]  /*1870*/  UIADD3.X UR21, UPT, UPT, URZ, UR23, URZ, UP0, !UPT ;  /* 0x00000017ff157290 */ /* 0x000fe200087fe4ff */
[----:B-1----:R-:W-:Y:S01]  /*1880*/  SHF.L.U32 R2, R15, 0x1f, RZ ;  /* 0x0000001f0f027819 */ /* 0x002fe200000006ff */
[----:B------:R-:W-:Y:S01]  /*1890*/  UMOV UR18, 0x0 ;  /* 0x0000000000127882 */ /* 0x000fe20000000000 */
[----:B------:R-:W-:Y:S01]  /*18a0*/  UMOV UR19, 0x10000000 ;  /* 0x1000000000137882 */ /* 0x000fe20000000000 */
[----:B------:R-:W-:Y:S01]  /*18b0*/  UMOV UR12, UR36 ;  /* 0x00000024000c7c82 */ /* 0x000fe20008000000 */
[----:B------:R1:W1:Y:S01]  /*18c0*/  SYNCS.PHASECHK.TRANS64.TRYWAIT P0, [UR8+0x28], R2 ;  /* 0x00002802ff0075a7 */ /* 0x0002620008001108 */
[----:B------:R-:W-:Y:S01]  /*18d0*/  ULEA UR8, UR17, UR4, 0xc ;  /* 0x0000000411087291 */ /* 0x000fe2000f8e60ff */
[----:B------:R-:W-:Y:S01]  /*18e0*/  UMOV UR9, UR33 ;  /* 0x0000002100097c82 */ /* 0x000fe20008000000 */
[----:B------:R-:W-:-:S02]  /*18f0*/  UMOV UR10, UR34 ;  /* 0x00000022000a7c82 */ /* 0x000fc40008000000 */
[----:B------:R-:W-:Y:S02]  /*1900*/  UIADD3 UR32, UPT, UPT, UR8, 0x3400, URZ ;  /* 0x0000340008207890 */ /* 0x000fe4000fffe0ff */
[----:B------:R-:W-:Y:S02]  /*1910*/  UIADD3 UR8, UPT, UPT, UR8, 0x8400, URZ ;  /* 0x0000840008087890 */ /* 0x000fe4000fffe0ff */
[----:B------:R-:W-:Y:S01]  /*1920*/  UIADD3 UR16, UPT, UPT, UR16, 0x1, URZ ;  /* 0x0000000110107890 */ /* 0x000fe2000fffe0ff */
[----:B------:R-:W-:Y:S01]  /*1930*/  UMOV UR24, UR5 ;  /* 0x0000000500187c82 */ /* 0x000fe20008000000 */
[----:B------:R-:W-:Y:S02]  /*1940*/  UMOV UR17, UR6 ;  /* 0x0000000600117c82 */ /* 0x000fe40008000000 */
[----:B------:R-:W-:Y:S01]  /*1950*/  UISETP.NE.AND UP0, UPT, UR16, UR5, UPT ;  /* 0x000000051000728c */ /* 0x000fe2000bf05270 */
[----:B------:R1:W-:Y:S02]  /*1960*/  UTMALDG.3D [UR32], [UR26], desc[UR18] ;  /* 0x000012201a0075b4 */ /* 0x0003e40008011000 */
[----:B------:R1:W-:Y:S06]  /*1970*/  UTMALDG.3D [UR8], [UR20], desc[UR18] ;  /* 0x00001208140075b4 */ /* 0x0003ec0008011000 */
[----:B------:R-:W-:Y:S05]  /*1980*/  BRA.U UP0, `(.L_x_25) ;  /* 0xfffffffd00647547 */ /* 0x000fea000b83ffff */
.L_x_20:
[----:B-1----:R-:W-:Y:S01]  /*1990*/  ULEA UR8, UR6, UR4, 0x3 ;  /* 0x0000000406087291 */ /* 0x002fe2000f8e18ff */
[----:B------:R-:W-:Y:S01]  /*19a0*/  SHF.L.U32 R2, R15, 0x1f, RZ ;  /* 0x0000001f0f027819 */ /* 0x000fe200000006ff */
[----:B------:R-:W-:Y:S01]  /*19b0*/  @!P1 SYNCS.ARRIVE.TRANS64.A1T0 RZ, [UR4+0x88], RZ ;  /* 0x000088ffffff99a7 */ /* 0x000fe20008100004 */
[----:B------:R-:W-:-:S06]  /*19c0*/  UISETP.GT.AND UP0, UPT, UR15, UR14, UPT ;  /* 0x0000000e0f00728c */ /* 0x000fcc000bf04270 */
[----:B--2---:R1:W2:Y:S03]  /*19d0*/  SYNCS.PHASECHK.TRANS64.TRYWAIT P0, [UR8+0x28], R2 ;  /* 0x00002802ff0075a7 */ /* 0x0042a60008001108 */
[----:B------:R-:W-:Y:S05]  /*19e0*/  BRA.U !UP0, `(.L_x_26) ;  /* 0x0000000108a87547 */ /* 0x000fea000b800000 */
[----:B------:R-:W-:Y:S01]  /*19f0*/  UIADD3 UR21, UPT, UPT, UR7, UR24, URZ ;  /* 0x0000001807157290 */ /* 0x000fe2000fffe0ff */
[----:B------:R-:W-:-:S11]  /*1a00*/  UMOV UR25, UR6 ;  /* 0x0000000600197c82 */ /* 0x000fd60008000000 */
.L_x_31:
[----:B-1----:R-:W-:Y:S01]  /*1a10*/  ULEA UR17, UR25, UR4, 0x3 ;  /* 0x0000000419117291 */ /* 0x002fe2000f8e18ff */
[----:B--2---:R-:W-:Y:S01]  /*1a20*/  @!P5 MOV R3, 0x2000 ;  /* 0x000020000003d802 */ /* 0x004fe20000000f00 */
[----:B--2---:R-:W-:Y:S10]  /*1a30*/  @P0 BRA `(.L_x_27) ;  /* 0x00000000000c0947 */ /* 0x004ff40003800000 */
[----:B------:R-:W-:-:S04]  /*1a40*/  SHF.L.U32 R4, R15, 0x1f, RZ ;  /* 0x0000001f0f047819 */ /* 0x000fc800000006ff */
[----:B------:R-:W2:Y:S02]  /*1a50*/  SYNCS.PHASECHK.TRANS64.TRYWAIT P0, [UR17+0x28], R4 ;  /* 0x00002804ff0075a7 */ /* 0x000ea40008001111 */
[----:B--2---:R-:W-:Y:S05]  /*1a60*/  @!P0 BRA `(.L_x_28) ;  /* 0x0000005000dc8947 */ /* 0x004fea0003800000 */
.L_x_27:
[----:B------:R2:W-:Y:S01]  /*1a70*/  @!P5 SYNCS.ARRIVE.TRANS64 RZ, [UR17], R3 ;  /* 0x00000003ffffd9a7 */ /* 0x0005e20008000011 */
[----:B------:R-:W-:Y:S04]  /*1a80*/  BSSY.RECONVERGENT B0, `(.L_x_29) ;  /* 0x0000003000007945 */ /* 0x000fe80003800200 */
[----:B------:R-:W-:Y:S05]  /*1a90*/  @P4 BRA `(.L_x_30) ;  /* 0x0000000000044947 */ /* 0x000fea0003800000 */
[----:B------:R-:W-:Y:S05]  /*1aa0*/  BPT.TRAP 0x1 ;  /* 0x000000040000795c */ /* 0x000fea0000300000 */
.L_x_30:
[----:B------:R-:W-:Y:S05]  /*1ab0*/  BSYNC.RECONVERGENT B0 ;  /* 0x0000000000007941 */ /* 0x000fea0003800200 */
.L_x_29:
        /* <DEDUP_REMOVED lines=20> */
[----:B------:R-:W-:Y:S01]  /*1c00*/  UIADD3 UR8, UPT, UPT, UR8, 0x8400, URZ ;  /* 0x0000840008087890 */ /* 0x000fe2000fffe0ff */
[----:B------:R-:W-:Y:S01]  /*1c10*/  UMOV UR9, UR17 ;  /* 0x0000001100097c82 */ /* 0x000fe20008000000 */
[----:B------:R-:W-:Y:S01]  /*1c20*/  UMOV UR10, UR18 ;  /* 0x00000012000a7c82 */ /* 0x000fe20008000000 */
[----:B------:R-:W-:Y:S01]  /*1c30*/  UIADD3 UR24, UPT, UPT, UR24, 0x1, URZ ;  /* 0x0000000118187890 */ /* 0x000fe2000fffe0ff */
[----:B------:R-:W-:-:S03]  /*1c40*/  UMOV UR25, UR6 ;  /* 0x0000000600197c82 */ /* 0x000fc60008000000 */
[----:B------:R1:W-:Y:S01]  /*1c50*/  UTMALDG.3D [UR16], [UR30], desc[UR26] ;  /* 0x00001a101e0075b4 */ /* 0x0003e20008011000 */
[----:B------:R-:W-:Y:S01]  /*1c60*/  UISETP.NE.AND UP0, UPT, UR24, UR21, UPT ;  /* 0x000000151800728c */ /* 0x000fe2000bf05270 */
[----:B------:R1:W-:Y:S08]  /*1c70*/  UTMALDG.3D [UR8], [UR28], desc[UR26] ;  /* 0x00001a081c0075b4 */ /* 0x0003f00008011000 */
[----:B------:R-:W-:Y:S05]  /*1c80*/  BRA.U UP0, `(.L_x_31) ;  /* 0xfffffffd00607547 */ /* 0x000fea000b83ffff */
.L_x_26:
[C---:B-1----:R-:W-:Y:S01]  /*1c90*/  LEA R2, R14.reuse, UR4, 0x3 ;  /* 0x000000040e027c11 */ /* 0x042fe2000f8e18ff */
[----:B------:R-:W-:Y:S01]  /*1ca0*/  NOP ;  /* 0x0000000000007918 */ /* 0x000fe20000000000 */
[----:B--2---:R-:W-:Y:S02]  /*1cb0*/  SHF.L.U32 R3, R13, 0x1f, RZ ;  /* 0x0000001f0d037819 */ /* 0x004fe400000006ff */
[----:B------:R-:W-:Y:S02]  /*1cc0*/  LEA R4, R14, UR4, 0x4 ;  /* 0x000000040e047c11 */ /* 0x000fe4000f8e20ff */
[----:B------:R-:W1:Y:S02]  /*1cd0*/  SYNCS.PHASECHK.TRANS64.TRYWAIT P0, [R2+URZ+0x90], R3 ;  /* 0x00009003020075a7 */ /* 0x000e6400080011ff */
[----:B-1----:R-:W-:Y:S05]  /*1ce0*/  @!P0 BRA `(.L_x_32) ;  /* 0x0000005000548947 */ /* 0x002fea0003800000 */
.L_x_119:
[----:B------:R-:W2:Y:S01]  /*1cf0*/  LDS.128 R4, [R4+0x120] ;  /* 0x0001200004047984 */ /* 0x000ea20000000c00 */
[----:B---3--:R-:W-:Y:S01]  /*1d00*/  ISETP.GE.AND P0, PT, R26, 0x1, PT ;  /* 0x000000011a00780c */ /* 0x008fe20003f06270 */
[----:B-1----:R-:W-:Y:S01]  /*1d10*/  VIADD R2, R2, 0xa0 ;  /* 0x000000a002027836 */ /* 0x002fe20000000000 */
[----:B------:R-:W-:Y:S01]  /*1d20*/  @!PT LDS RZ, [RZ] ;  /* 0x00000000fffff984 */ /* 0x000fe20000000800 */
[----:B------:R-:W-:Y:S01]  /*1d30*/  @!PT LDS RZ, [RZ] ;  /* 0x00000000fffff984 */ /* 0x000fe20000000800 */
[----:B------:R-:W-:Y:S01]  /*1d40*/  @!PT LDS RZ, [RZ] ;  /* 0x00000000fffff984 */ /* 0x000fe20000000800 */
[----:B------:R-:W-:Y:S01]  /*1d50*/  @!PT LDS RZ, [RZ] ;  /* 0x00000000fffff984 */ /* 0x000fe20000000800 */
[----:B------:R1:W-:Y:S06]  /*1d60*/  MEMBAR.ALL.CTA ;  /* 0x0000000000007992 */ /* 0x0003ec0000008000 */
[----:B-1----:R-:W1:Y:S01]  /*1d70*/  FENCE.VIEW.ASYNC.S ;  /* 0x00000000000073c6 */ /* 0x002e620000000000 */
[----:B------:R-:W-:-:S04]  /*1d80*/  PRMT R2, RZ, 0x654, R2 ;  /* 0x00000654ff027816 */ /* 0x000fc80000000002 */
[----:B-1----:R1:W-:Y:S01]  /*1d90*/  SYNCS.ARRIVE.TRANS64.RED.A1T0 RZ, [R2+URZ], RZ ;  /* 0x000000ff02ff79a7 */ /* 0x0023e200081004ff */
[----:B--2---:R-:W-:-:S13]  /*1da0*/  LOP3.LUT P2, RZ, R6, 0x1, RZ, 0xc0, !PT ;  /* 0x0000000106ff7812 */ /* 0x004fda000784c0ff */
[----:B------:R-:W-:Y:S01]  /*1db0*/  @P2 SHF.R.U32.HI R3, RZ, 0x10, R5 ;  /* 0x00000010ff032819 */ /* 0x000fe20000011605 */
[----:B------:R-:W-:Y:S01]  /*1dc0*/  VOTEU.ANY UP0, P2 ;  /* 0x0000000000ff7886 */ /* 0x000fe20001000100 */
[----:B------:R-:W-:Y:S02]  /*1dd0*/  @P2 MOV R10, R4 ;  /* 0x00000004000a2202 */ /* 0x000fe40000000f00 */
[----:B------:R-:W-:Y:S02]  /*1de0*/  @P2 R2UR.BROADCAST UR8, R3 ;  /* 0x00000000030822ca */ /* 0x000fe400008e0000 */
[----:B------:R-:W-:-:S11]  /*1df0*/  @P2 LOP3.LUT R9, R5, 0xffff, RZ, 0xc0, !PT ;  /* 0x0000ffff05092812 */ /* 0x000fd600078ec0ff */
[----:B------:R-:W-:Y:S01]  /*1e00*/  @UP0 UMOV UR36, UR8 ;  /* 0x0000000800240c82 */ /* 0x000fe20008000000 */
[----:B-1----:R-:W-:Y:S05]  /*1e10*/  @!P0 BRA `(.L_x_33) ;  /* 0x0000000000b88947 */ /* 0x002fea0003800000 */
[----:B------:R-:W4:Y:S01]  /*1e20*/  LDC.64 R4, c[0x0][0xb18] ;  /* 0x0002c600ff047b82 */ /* 0x000f220000000a00 */
[----:B------:R-:W-:-:S07]  /*1e30*/  ISETP.NE.AND P3, PT, R26, 0x1, PT ;  /* 0x000000011a00780c */ /* 0x000fce0003f65270 */
[----:B------:R-:W1:Y:S08]  /*1e40*/  LDC.64 R6, c[0x0][0xb10] ;  /* 0x0002c400ff067b82 */ /* 0x000e700000000a00 */
[----:B------:R-:W2:Y:S08]  /*1e50*/  LDC R16, c[0x0][0xb20] ;  /* 0x0002c800ff107b82 */ /* 0x000eb00000000800 */
[----:B------:R-:W3:Y:S01]  /*1e60*/  LDC R17, c[0x0][0xb0c] ;  /* 0x0002c300ff117b82 */ /* 0x000ee20000000800 */
[----:B----4-:R-:W-:Y:S01]  /*1e70*/  IMAD.HI.U32 R19, R0, R5, RZ ;  /* 0x0000000500137227 */ /* 0x010fe200078e00ff */
[----:B------:R-:W-:-:S03]  /*1e80*/  ISETP.NE.AND P0, PT, R4, 0x1, PT ;  /* 0x000000010400780c */ /* 0x000fc60003f05270 */
[----:B------:R-:W-:-:S03]  /*1e90*/  IMAD.HI.U32 R5, R9, R5, RZ ;  /* 0x0000000509057227 */ /* 0x000fc600078e00ff */
[----:B------:R-:W4:Y:S01]  /*1ea0*/  LDC.64 R2, c[0x0][0xb28] ;  /* 0x0002ca00ff027b82 */ /* 0x000f220000000a00 */
[----:B-1----:R-:W-:-:S04]  /*1eb0*/  IMAD.HI.U32 R20, R8, R6, RZ ;  /* 0x0000000608147227 */ /* 0x002fc800078e00ff */
[----:B------:R-:W-:Y:S01]  /*1ec0*/  IMAD.HI.U32 R21, R10, R6, RZ ;  /* 0x000000060a157227 */ /* 0x000fe200078e00ff */
[----:B------:R-:W-:Y:S02]  /*1ed0*/  SHF.R.U32.HI R20, RZ, R7, R20 ;  /* 0x00000007ff147219 */ /* 0x000fe40000011614 */
[-C--:B--2---:R-:W-:Y:S02]  /*1ee0*/  SHF.R.U32.HI R19, RZ, R16.reuse, R19 ;  /* 0x00000010ff137219 */ /* 0x084fe40000011613 */
[----:B------:R-:W-:Y:S02]  /*1ef0*/  SHF.R.U32.HI R5, RZ, R16, R5 ;  /* 0x00000010ff057219 */ /* 0x000fe40000011605 */
[----:B------:R-:W-:Y:S02]  /*1f00*/  SEL R19, R0, R19, !P0 ;  /* 0x0000001300137207 */ /* 0x000fe40004000000 */
[----:B------:R-:W-:Y:S02]  /*1f10*/  SHF.R.U32.HI R21, RZ, R7, R21 ;  /* 0x00000007ff157219 */ /* 0x000fe40000011615 */
[----:B---3--:R-:W-:-:S02]  /*1f20*/  ISETP.NE.AND P1, PT, R17, 0x1, PT ;  /* 0x000000011100780c */ /* 0x008fc40003f25270 */
[----:B------:R-:W-:Y:S02]  /*1f30*/  SEL R5, R9, R5, !P0 ;  /* 0x0000000509057207 */ /* 0x000fe40004000000 */
[----:B------:R-:W-:Y:S02]  /*1f40*/  SEL R20, R8, R20, !P1 ;  /* 0x0000001408147207 */ /* 0x000fe40004800000 */
[----:B------:R-:W-:Y:S01]  /*1f50*/  SEL R21, R10, R21, !P1 ;  /* 0x000000150a157207 */ /* 0x000fe20004800000 */
[----:B----4-:R-:W-:-:S04]  /*1f60*/  IMAD.HI.U32 R18, R19, R2, RZ ;  /* 0x0000000213127227 */ /* 0x010fc800078e00ff */
        /* <DEDUP_REMOVED lines=10> */
[----:B------:R-:W-:-:S04]  /*2010*/  @!P0 IMAD.HI.U32 R7, R21, R2, RZ ;  /* 0x0000000215078227 */ /* 0x000fc800078e00ff */
[----:B------:R-:W-:Y:S01]  /*2020*/  IMAD.MOV R2, RZ, RZ, -R6 ;  /* 0x000000ffff027224 */ /* 0x000fe200078e0a06 */
[----:B------:R-:W-:Y:S02]  /*2030*/  @!P0 SHF.R.U32.HI R3, RZ, R3, R7 ;  /* 0x00000003ff038219 */ /* 0x000fe40000011607 */
[----:B------:R-:W-:Y:S01]  /*2040*/  IADD3 R7, PT, PT, -R5, RZ, RZ ;  /* 0x000000ff05077210 */ /* 0x000fe20007ffe1ff */
[----:B------:R-:W-:Y:S01]  /*2050*/  IMAD R2, R26, R2, R5 ;  /* 0x000000021a027224 */ /* 0x000fe200078e0205 */
        /* <DEDUP_REMOVED lines=10> */
.L_x_33:
[----:B------:R-:W1:Y:S02]  /*2100*/  LDCU UR8, c[0x0][0xb30] ;  /* 0x00016600ff0877ac */ /* 0x000e640008000800 */
[----:B-1----:R-:W-:-:S09]  /*2110*/  UISETP.NE.AND UP0, UPT, UR8, 0x1, UPT ;  /* 0x000000010800788c */ /* 0x002fd2000bf05270 */
[----:B------:R-:W-:Y:S05]  /*2120*/  BRA.U UP0, `(.L_x_34) ;  /* 0x0000000100407547 */ /* 0x000fea000b800000 */
[----:B------:R-:W1:Y:S08]  /*2130*/  LDC.64 R4, c[0x0][0xb10] ;  /* 0x0002c400ff047b82 */ /* 0x000e700000000a00 */
[----:B------:R-:W2:Y:S08]  /*2140*/  LDC.64 R2, c[0x0][0xb18] ;  /* 0x0002c600ff027b82 */ /* 0x000eb00000000a00 */
[----:B------:R-:W3:Y:S08]  /*2150*/  LDC R6, c[0x0][0xb20] ;  /* 0x0002c800ff067b82 */ /* 0x000ef00000000800 */
[----:B------:R-:W4:Y:S01]  /*2160*/  LDC R7, c[0x0][0xb0c] ;  /* 0x0002c300ff077b82 */ /* 0x000f220000000800 */
[----:B-1----:R-:W-:-:S05]  /*2170*/  IMAD.HI.U32 R4, R10, R4, RZ ;  /* 0x000000040a047227 */ /* 0x002fca00078e00ff */
[----:B------:R-:W-:Y:S01]  /*2180*/  SHF.R.U32.HI R4, RZ, R5, R4 ;  /* 0x00000005ff047219 */ /* 0x000fe20000011604 */
[----:B--2---:R-:W-:Y:S01]  /*2190*/  IMAD.HI.U32 R3, R9, R3, RZ ;  /* 0x0000000309037227 */ /* 0x004fe200078e00ff */
[----:B------:R-:W-:-:S04]  /*21a0*/  ISETP.NE.AND P0, PT, R2, 0x1, PT ;  /* 0x000000010200780c */ /* 0x000fc80003f05270 */
[----:B---3--:R-:W-:-:S04]  /*21b0*/  SHF.R.U32.HI R3, RZ, R6, R3 ;  /* 0x00000006ff037219 */ /* 0x008fc80000011603 */
[----:B------:R-:W-:Y:S02]  /*21c0*/  SEL R3, R9, R3, !P0 ;  /* 0x0000000309037207 */ /* 0x000fe40004000000 */
[----:B----4-:R-:W-:-:S04]  /*21d0*/  ISETP.NE.AND P1, PT, R7, 0x1, PT ;  /* 0x000000010700780c */ /* 0x010fc80003f25270 */
[----:B------:R-:W-:-:S05]  /*21e0*/  SEL R4, R10, R4, !P1 ;  /* 0x000000040a047207 */ /* 0x000fca0004800000 */
[----:B------:R-:W-:Y:S02]  /*21f0*/  IMAD.IADD R5, R3, 0x1, -R4 ;  /* 0x0000000103057824 */ /* 0x000fe400078e0a04 */
[----:B------:R-:W-:Y:S02]  /*2200*/  IMAD.IADD R3, R4, 0x1, -R3 ;  /* 0x0000000104037824 */ /* 0x000fe400078e0a03 */
[----:B------:R-:W-:Y:S02]  /*2210*/  IMAD R10, R5, R7, R10 ;  /* 0x00000007050a7224 */ /* 0x000fe400078e020a */
[----:B------:R-:W-:-:S07]  /*2220*/  IMAD R9, R3, R2, R9 ;  /* 0x0000000203097224 */ /* 0x000fce00078e0209 */
.L_x_34:
[----:B------:R-:W-:Y:S01]  /*2230*/  VIADD R14, R14, 0x1 ;  /* 0x000000010e0e7836 */ /* 0x000fe20000000000 */
[----:B------:R-:W-:Y:S01]  /*2240*/  PLOP3.LUT P1, PT, PT, PT, PT, 0x80, 0x8 ;  /* 0x000000000008781c */ /* 0x000fe20003f2f070 */
[----:B------:R-:W-:Y:S02]  /*2250*/  IMAD.IADD R21, R10, 0x1, R59 ;  /* 0x000000010a157824 */ /* 0x000fe400078e023b */
[----:B------:R-:W-:Y:S01]  /*2260*/  IMAD.IADD R20, R9, 0x1, R58 ;  /* 0x0000000109147824 */ /* 0x000fe200078e023a */
[----:B------:R-:W-:-:S04]  /*2270*/  ISETP.NE.AND P0, PT, R14, 0x2, PT ;  /* 0x000000020e00780c */ /* 0x000fc80003f05270 */
[----:B------:R-:W-:Y:S02]  /*2280*/  SEL R2, RZ, 0x1, P0 ;  /* 0x00000001ff027807 */ /* 0x000fe40000000000 */
[----:B------:R-:W-:Y:S02]  /*2290*/  SEL R14, R14, RZ, P0 ;  /* 0x000000ff0e0e7207 */ /* 0x000fe40000000000 */
[----:B------:R-:W-:Y:S01]  /*22a0*/  LOP3.LUT R13, R13, R2, RZ, 0x3c, !PT ;  /* 0x000000020d0d7212 */ /* 0x000fe200078e3cff */
[----:B------:R-:W-:Y:S06]  /*22b0*/  @P2 BRA `(.L_x_35) ;  /* 0xfffffff000a02947 */ /* 0x000fec000383ffff */
[----:B------:R-:W-:Y:S01]  /*22c0*/  UIADD3 UR4, UPT, UPT, UR4, 0x28, URZ ;  /* 0x0000002804047890 */ /* 0x000fe2000fffe0ff */
[----:B------:R-:W-:-:S03]  /*22d0*/  SHF.L.U32 R2, R15, 0x1f, RZ ;  /* 0x0000001f0f027819 */ /* 0x000fc600000006ff */
[----:B------:R-:W-:-:S09]  /*22e0*/  ULEA UR5, UR6, UR4, 0x3 ;  /* 0x0000000406057291 */ /* 0x000fd2000f8e18ff */
[----:B------:R-:W1:Y:S02]  /*22f0*/  SYNCS.PHASECHK.TRANS64.TRYWAIT P0, [UR5], R2 ;  /* 0x00000002ff0075a7 */ /* 0x000e640008001105 */
[----:B-1----:R-:W-:Y:S05]  /*2300*/  @!P0 BRA `(.L_x_36) ;  /* 0x0000004800e08947 */ /* 0x002fea0003800000 */
.L_x_121:
[----:B------:R-:W-:-:S04]  /*2310*/  UIADD3 UR6, UPT, UPT, UR6, 0x1, URZ ;  /* 0x0000000106067890 */ /* 0x000fc8000fffe0ff */
[----:B------:R-:W-:-:S04]  /*2320*/  UISETP.NE.AND UP0, UPT, UR6, 0x5, UPT ;  /* 0x000000050600788c */ /* 0x000fc8000bf05270 */
[----:B------:R-:W-:Y:S02]  /*2330*/  USEL UR7, URZ, 0x1, UP0 ;  /* 0x00000001ff077887 */ /* 0x000fe40008000000 */
[----:B------:R-:W-:-:S04]  /*2340*/  USEL UR6, UR6, URZ, UP0 ;  /* 0x000000ff06067287 */ /* 0x000fc80008000000 */
[----:B------:R-:W-:Y:S01]  /*2350*/  ULEA UR5, UR6, UR4, 0x3 ;  /* 0x0000000406057291 */ /* 0x000fe2000f8e18ff */
[----:B-1----:R-:W-:-:S04]  /*2360*/  LOP3.LUT R2, R15, UR7, RZ, 0x3c, !PT ;  /* 0x000000070f027c12 */ /* 0x002fc8000f8e3cff */
[----:B------:R-:W-:-:S04]  /*2370*/  SHF.L.U32 R3, R2, 0x1f, RZ ;  /* 0x0000001f02037819 */ /* 0x000fc800000006ff */
[----:B------:R-:W1:Y:S02]  /*2380*/  SYNCS.PHASECHK.TRANS64.TRYWAIT P0, [UR5], R3 ;  /* 0x00000003ff0075a7 */ /* 0x000e640008001105 */
[----:B-1----:R-:W-:Y:S05]  /*2390*/  @!P0 BRA `(.L_x_37) ;  /* 0x0000004800d48947 */ /* 0x002fea0003800000 */
.L_x_123:
[----:B------:R-:W-:-:S04]  /*23a0*/  UIADD3 UR6, UPT, UPT, UR6, 0x1, URZ ;  /* 0x0000000106067890 */ /* 0x000fc8000fffe0ff */
[----:B------:R-:W-:-:S04]  /*23b0*/  UISETP.NE.AND UP0, UPT, UR6, 0x5, UPT ;  /* 0x000000050600788c */ /* 0x000fc8000bf05270 */
[----:B------:R-:W-:Y:S02]  /*23c0*/  USEL UR7, URZ, 0x1, UP0 ;  /* 0x00000001ff077887 */ /* 0x000fe40008000000 */
[----:B------:R-:W-:-:S04]  /*23d0*/  USEL UR6, UR6, URZ, UP0 ;  /* 0x000000ff06067287 */ /* 0x000fc80008000000 */
[----:B------:R-:W-:Y:S01]  /*23e0*/  ULEA UR5, UR6, UR4, 0x3 ;  /* 0x0000000406057291 */ /* 0x000fe2000f8e18ff */
[----:B------:R-:W-:-:S04]  /*23f0*/  LOP3.LUT R2, R2, UR7, RZ, 0x3c, !PT ;  /* 0x0000000702027c12 */ /* 0x000fc8000f8e3cff */
[----:B-1----:R-:W-:-:S04]  /*2400*/  SHF.L.U32 R3, R2, 0x1f, RZ ;  /* 0x0000001f02037819 */ /* 0x002fc800000006ff */
[----:B------:R-:W1:Y:S02]  /*2410*/  SYNCS.PHASECHK.TRANS64.TRYWAIT P0, [UR5], R3 ;  /* 0x00000003ff0075a7 */ /* 0x000e640008001105 */
[----:B-1----:R-:W-:Y:S05]  /*2420*/  @!P0 BRA `(.L_x_38) ;  /* 0x0000004800c88947 */ /* 0x002fea0003800000 */
.L_x_125:
        /* <DEDUP_REMOVED lines=9> */
.L_x_127:
[----:B------:R-:W-:-:S04]  /*24c0*/  UIADD3 UR6, UPT, UPT, UR6, 0x1, URZ ;  /* 0x0000000106067890 */ /* 0x000fc8000fffe0ff */
[----:B------:R-:W-:-:S04]  /*24d0*/  UISETP.NE.AND UP0, UPT, UR6, 0x5, UPT ;  /* 0x000000050600788c */ /* 0x000fc8000bf05270 */
[----:B------:R-:W-:Y:S02]  /*24e0*/  USEL UR5, URZ, 0x1, UP0 ;  /* 0x00000001ff057887 */ /* 0x000fe40008000000 */
[----:B------:R-:W-:-:S04]  /*24f0*/  USEL UR6, UR6, URZ, UP0 ;  /* 0x000000ff06067287 */ /* 0x000fc80008000000 */
[----:B------:R-:W-:Y:S01]  /*2500*/  ULEA UR6, UR6, UR4, 0x3 ;  /* 0x0000000406067291 */ /* 0x000fe2000f8e18ff */
[----:B------:R-:W-:-:S04]  /*2510*/  LOP3.LUT R2, R2, UR5, RZ, 0x3c, !PT ;  /* 0x0000000502027c12 */ /* 0x000fc8000f8e3cff */
[----:B------:R-:W-:Y:S01]  /*2520*/  SHF.L.U32 R2, R2, 0x1f, RZ ;  /* 0x0000001f02027819 */ /* 0x000fe200000006ff */
[----:B-1--4-:R-:W-:-:S07]  /*2530*/  IMAD.U32 R0, RZ, RZ, UR6 ;  /* 0x00000006ff007e24 */ /* 0x012fce000f8e00ff */
.L_x_40:
[----:B-1----:R1:W2:Y:S02]  /*2540*/  SYNCS.PHASECHK.TRANS64.TRYWAIT P0, [R0+URZ], R2 ;  /* 0x00000002000075a7 */ /* 0x0022a400080011ff */
[----:B--2---:R-:W-:Y:S05]  /*2550*/  @!P0 NANOSLEEP.SYNCS 0x989680 ;  /* 0x009896800000895d */ /* 0x004fea0003900000 */
[----:B------:R-:W2:Y:S02]  /*2560*/  @!P0 SYNCS.PHASECHK.TRANS64 P0, [R0+URZ], R2 ;  /* 0x00000002000085a7 */ /* 0x000ea400080010ff */
[----:B--2---:R-:W-:Y:S05]  /*2570*/  @P0 EXIT ;  /* 0x000000000000094d */ /* 0x004fea0003800000 */
[----:B------:R-:W-:Y:S05]  /*2580*/  BRA `(.L_x_40) ;  /* 0xfffffffc00ec7947 */ /* 0x000fea000383ffff */
.L_x_17:
[----:B------:R-:W-:-:S04]  /*2590*/  UISETP.NE.AND UP1, UPT, UR37, URZ, UPT ;  /* 0x000000ff2500728c */ /* 0x000fc8000bf25270 */
[----:B------:R-:W-:-:S09]  /*25a0*/  UISETP.NE.OR UP1, UPT, UR8, 0x1, UP1 ;  /* 0x000000010800788c */ /* 0x000fd20008f25670 */
[----:B------:R-:W-:Y:S05]  /*25b0*/  BRA.U UP1, `(.L_x_41) ;  /* 0x0000000501487547 */ /* 0x000fea000b800000 */
[----:B------:R-:W-:Y:S01]  /*25c0*/  ISETP.NE.AND P2, PT, R2, RZ, PT ;  /* 0x000000ff0200720c */ /* 0x000fe20003f45270 */
[----:B------:R-:W-:Y:S01]  /*25d0*/  IMAD.MOV.U32 R12, RZ, RZ, 0x1 ;  /* 0x00000001ff0c7424 */ /* 0x000fe200078e00ff */
[----:B------:R-:W-:Y:S02]  /*25e0*/  CS2R R10, SRZ ;  /* 0x00000000000a7805 */ /* 0x000fe4000001ff00 */
[----:B------:R-:W-:Y:S01]  /*25f0*/  CS2R R8, SRZ ;  /* 0x0000000000087805 */ /* 0x000fe2000001ff00 */
[----:B------:R-:W-:Y:S01]  /*2600*/  UMOV UR4, 0x400 ;  /* 0x0000040000047882 */ /* 0x000fe20000000000 */
[----:B------:R-:W-:Y:S01]  /*2610*/  UMOV UR6, URZ ;  /* 0x000000ff00067c82 */ /* 0x000fe20008000000 */
[----:B------:R-:W-:-:S12]  /*2620*/  ULEA UR37, UR37, UR4, 0x18 ;  /* 0x0000000425257291 */ /* 0x000fd8000f8ec0ff */
.L_x_45:
[----:B------:R-:W-:Y:S02]  /*2630*/  LEA R0, R8, UR37, 0x3 ;  /* 0x0000002508007c11 */ /* 0x000fe4000f8e18ff */
[----:B------:R-:W-:-:S03]  /*2640*/  SHF.L.U32 R4, R9, 0x1f, RZ ;  /* 0x0000001f09047819 */ /* 0x000fc600000006ff */
[----:B------:R-:W-:Y:S01]  /*2650*/  VIADD R5, R0, 0x100 ;  /* 0x0000010000057836 */ /* 0x000fe20000000000 */
[----:B------:R-:W1:Y:S02]  /*2660*/  SYNCS.PHASECHK.TRANS64.TRYWAIT P0, [R0+URZ+0xf0], R4 ;  /* 0x0000f004000075a7 */ /* 0x000e6400080011ff */
[----:B-1----:R-:W-:Y:S05]  /*2670*/  @!P0 BRA `(.L_x_42) ;  /* 0x0000004800648947 */ /* 0x002fea0003800000 */
.L_x_128:
[----:B------:R-:W-:Y:S01]  /*2680*/  ULEA UR5, UR6, UR37, 0x3 ;  /* 0x0000002506057291 */ /* 0x000fe2000f8e18ff */
[----:B-1----:R-:W-:Y:S01]  /*2690*/  PRMT R0, RZ, 0x654, R5 ;  /* 0x00000654ff007816 */ /* 0x002fe20000000005 */
[----:B------:R-:W-:Y:S01]  /*26a0*/  @!P2 IMAD.MOV.U32 R4, RZ, RZ, 0x10 ;  /* 0x00000010ff04a424 */ /* 0x000fe200078e00ff */
[----:B------:R-:W-:Y:S01]  /*26b0*/  SHF.L.U32 R5, R12, 0x1f, RZ ;  /* 0x0000001f0c057819 */ /* 0x000fe200000006ff */
[----:B------:R-:W-:Y:S01]  /*26c0*/  UIADD3 UR4, UPT, UPT, UR5, 0x90, URZ ;  /* 0x0000009005047890 */ /* 0x000fe2000fffe0ff */
[----:B------:R1:W-:Y:S05]  /*26d0*/  SYNCS.ARRIVE.TRANS64.RED.A1T0 RZ, [R0+URZ], RZ ;  /* 0x000000ff00ff79a7 */ /* 0x0003ea00081004ff */
[----:B------:R-:W-:Y:S01]  /*26e0*/  IMAD.U32 R6, RZ, RZ, UR4 ;  /* 0x00000004ff067e24 */ /* 0x000fe2000f8e00ff */
[----:B------:R-:W2:Y:S04]  /*26f0*/  SYNCS.PHASECHK.TRANS64.TRYWAIT P0, [UR5+0xa0], R5 ;  /* 0x0000a005ff0075a7 */ /* 0x000ea80008001105 */
[----:B------:R-:W-:Y:S01]  /*2700*/  PRMT R6, R2, 0x654, R6 ;  /* 0x0000065402067816 */ /* 0x000fe20000000006 */
[----:B-12---:R-:W-:Y:S06]  /*2710*/  @!P0 BRA `(.L_x_43) ;  /* 0x0000004800508947 */ /* 0x006fec0003800000 */
.L_x_130:
[----:B------:R-:W-:Y:S01]  /*2720*/  ULEA UR4, UR6, UR37, 0x4 ;  /* 0x0000002506047291 */ /* 0x000fe2000f8e20ff */
[----:B------:R-:W-:Y:S01]  /*2730*/  SEL R3, R6, R3, !P2 ;  /* 0x0000000306037207 */ /* 0x000fe20005000000 */
[----:B------:R-:W-:Y:S01]  /*2740*/  UIADD3 UR5, UPT, UPT, UR5, 0x90, URZ ;  /* 0x0000009005057890 */ /* 0x000fe2000fffe0ff */
[----:B-1----:R-:W-:Y:S01]  /*2750*/  LEA R0, R11, UR37, 0x3 ;  /* 0x000000250b007c11 */ /* 0x002fe2000f8e18ff */
[----:B------:R-:W-:Y:S01]  /*2760*/  UIADD3 UR4, UPT, UPT, UR4, 0x120, URZ ;  /* 0x0000012004047890 */ /* 0x000fe2000fffe0ff */
[----:B------:R1:W-:Y:S01]  /*2770*/  @!P2 SYNCS.ARRIVE.TRANS64.RED RZ, [R3+URZ], R4 ;  /* 0x0000000403ffa9a7 */ /* 0x0003e200080004ff */
[----:B------:R-:W-:Y:S01]  /*2780*/  UIADD3 UR6, UPT, UPT, UR6, 0x1, URZ ;  /* 0x0000000106067890 */ /* 0x000fe2000fffe0ff */
[----:B------:R-:W-:-:S03]  /*2790*/  VIADD R8, R8, 0x1 ;  /* 0x0000000108087836 */ /* 0x000fc60000000000 */
[----:B------:R-:W-:Y:S02]  /*27a0*/  UISETP.NE.AND UP0, UPT, UR6, 0x2, UPT ;  /* 0x000000020600788c */ /* 0x000fe4000bf05270 */
[----:B------:R-:W-:Y:S01]  /*27b0*/  ISETP.NE.AND P0, PT, R8, 0x2, PT ;  /* 0x000000020800780c */ /* 0x000fe20003f05270 */
[----:B------:R-:W-:Y:S06]  /*27c0*/  UGETNEXTWORKID.BROADCAST [UR4], [UR5] ;  /* 0x00000000040073ca */ /* 0x000fec0008000100 */
[----:B------:R-:W-:Y:S02]  /*27d0*/  USEL UR4, URZ, 0x1, UP0 ;  /* 0x00000001ff047887 */ /* 0x000fe40008000000 */
[----:B------:R-:W-:-:S04]  /*27e0*/  USEL UR6, UR6, URZ, UP0 ;  /* 0x000000ff06067287 */ /* 0x000fc80008000000 */
[----:B------:R-:W-:Y:S02]  /*27f0*/  LOP3.LUT R12, R12, UR4, RZ, 0x3c, !PT ;  /* 0x000000040c0c7c12 */ /* 0x000fe4000f8e3cff */
[----:B-1----:R-:W-:-:S04]  /*2800*/  SHF.L.U32 R4, R10, 0x1f, RZ ;  /* 0x0000001f0a047819 */ /* 0x002fc800000006ff */
[----:B------:R-:W1:Y:S02]  /*2810*/  SYNCS.PHASECHK.TRANS64.TRYWAIT P1, [R0+URZ+0x90], R4 ;  /* 0x00009004000075a7 */ /* 0x000e6400080211ff */
[----:B-1----:R-:W-:Y:S05]  /*2820*/  @!P1 BRA `(.L_x_44) ;  /* 0x0000004800249947 */ /* 0x002fea0003800000 */
.L_x_131:
[C---:B-1----:R-:W-:Y:S01]  /*2830*/  LEA R4, R11.reuse, UR37, 0x4 ;  /* 0x000000250b047c11 */ /* 0x042fe2000f8e20ff */
[----:B------:R-:W-:Y:S01]  /*2840*/  VIADD R0, R0, 0xa0 ;  /* 0x000000a000007836 */ /* 0x000fe20000000000 */
[----:B------:R-:W-:Y:S01]  /*2850*/  SEL R8, R8, RZ, P0 ;  /* 0x000000ff08087207 */ /* 0x000fe20000000000 */
[----:B------:R-:W-:-:S03]  /*2860*/  VIADD R11, R11, 0x1 ;  /* 0x000000010b0b7836 */ /* 0x000fc60000000000 */
[----:B------:R-:W1:Y:S01]  /*2870*/  LDS.128 R4, [R4+0x120] ;  /* 0x0001200004047984 */ /* 0x000e620000000c00 */
[----:B------:R-:W-:Y:S02]  /*2880*/  PRMT R0, RZ, 0x654, R0 ;  /* 0x00000654ff007816 */ /* 0x000fe40000000000 */
[C---:B------:R-:W-:Y:S01]  /*2890*/  ISETP.NE.AND P1, PT, R11.reuse, 0x2, PT ;  /* 0x000000020b00780c */ /* 0x040fe20003f25270 */
[----:B------:R-:W-:Y:S01]  /*28a0*/  @!PT LDS RZ, [RZ] ;  /* 0x00000000fffff984 */ /* 0x000fe20000000800 */
[----:B------:R-:W-:Y:S01]  /*28b0*/  @!PT LDS RZ, [RZ] ;  /* 0x00000000fffff984 */ /* 0x000fe20000000800 */
[----:B------:R-:W-:Y:S01]  /*28c0*/  @!PT LDS RZ, [RZ] ;  /* 0x00000000fffff984 */ /* 0x000fe20000000800 */
[----:B------:R-:W-:Y:S01]  /*28d0*/  @!PT LDS RZ, [RZ] ;  /* 0x00000000fffff984 */ /* 0x000fe20000000800 */
[----:B------:R2:W-:Y:S06]  /*28e0*/  MEMBAR.ALL.CTA ;  /* 0x0000000000007992 */ /* 0x0005ec0000008000 */
[----:B--2---:R-:W2:Y:S01]  /*28f0*/  FENCE.VIEW.ASYNC.S ;  /* 0x00000000000073c6 */ /* 0x004ea20000000000 */
[----:B------:R-:W-:Y:S01]  /*2900*/  SEL R11, R11, RZ, P1 ;  /* 0x000000ff0b0b7207 */ /* 0x000fe20000800000 */
[----:B--2---:R2:W-:Y:S01]  /*2910*/  SYNCS.ARRIVE.TRANS64.RED.A1T0 RZ, [R0+URZ], RZ ;  /* 0x000000ff00ff79a7 */ /* 0x0045e200081004ff */
[----:B-1----:R-:W-:-:S02]  /*2920*/  LOP3.LUT P3, RZ, R6, 0x1, RZ, 0xc0, !PT ;  /* 0x0000000106ff7812 */ /* 0x002fc4000786c0ff */
[----:B------:R-:W-:-:S04]  /*2930*/  SEL R4, RZ, 0x1, P1 ;  /* 0x00000001ff047807 */ /* 0x000fc80000800000 */
[----:B------:R-:W-:Y:S02]  /*2940*/  LOP3.LUT R10, R10, R4, RZ, 0x3c, !PT ;  /* 0x000000040a0a7212 */ /* 0x000fe400078e3cff */
[----:B--2---:R-:W-:-:S04]  /*2950*/  SEL R0, RZ, 0x1, P0 ;  /* 0x00000001ff007807 */ /* 0x004fc80000000000 */
[----:B------:R-:W-:Y:S01]  /*2960*/  LOP3.LUT R9, R9, R0, RZ, 0x3c, !PT ;  /* 0x0000000009097212 */ /* 0x000fe200078e3cff */
[----:B------:R-:W-:Y:S06]  /*2970*/  @P3 BRA `(.L_x_45) ;  /* 0xfffffffc002c3947 */ /* 0x000fec000383ffff */
[----:B------:R-:W-:Y:S01]  /*2980*/  ULEA UR5, UR6, UR37, 0x3 ;  /* 0x0000002506057291 */ /* 0x000fe2000f8e18ff */
[----:B------:R-:W-:-:S08]  /*2990*/  SHF.L.U32 R2, R12, 0x1f, RZ ;  /* 0x0000001f0c027819 */ /* 0x000fd000000006ff */
[----:B------:R-:W1:Y:S02]  /*29a0*/  SYNCS.PHASECHK.TRANS64 P0, [UR5+0xa0], R2 ;  /* 0x0000a002ff0075a7 */ /* 0x000e640008001005 */
[----:B-1----:R-:W-:Y:S05]  /*29b0*/  @P0 BRA `(.L_x_46) ;  /* 0x0000000000080947 */ /* 0x002fea0003800000 */
[----:B------:R-:W1:Y:S02]  /*29c0*/  SYNCS.PHASECHK.TRANS64.TRYWAIT P0, [UR5+0xa0], R2 ;  /* 0x0000a002ff0075a7 */ /* 0x000e640008001105 */
[----:B-1----:R-:W-:Y:S05]  /*29d0*/  @!P0 BRA `(.L_x_47) ;  /* 0x0000004400cc8947 */ /* 0x002fea0003800000 */
.L_x_46:
[----:B------:R-:W-:-:S04]  /*29e0*/  UIADD3 UR4, UPT, UPT, UR6, 0x1, URZ ;  /* 0x0000000106047890 */ /* 0x000fc8000fffe0ff */
[----:B------:R-:W-:-:S04]  /*29f0*/  UISETP.NE.AND UP0, UPT, UR4, 0x2, UPT ;  /* 0x000000020400788c */ /* 0x000fc8000bf05270 */
[----:B------:R-:W-:Y:S02]  /*2a00*/  USEL UR7, URZ, 0x1, UP0 ;  /* 0x00000001ff077887 */ /* 0x000fe40008000000 */
[----:B------:R-:W-:-:S04]  /*2a10*/  USEL UR4, UR4, URZ, UP0 ;  /* 0x000000ff04047287 */ /* 0x000fc80008000000 */
[----:B------:R-:W-:Y:S01]  /*2a20*/  ULEA UR4, UR4, UR37, 0x3 ;  /* 0x0000002504047291 */ /* 0x000fe2000f8e18ff */
[----:B-1----:R-:W-:-:S04]  /*2a30*/  LOP3.LUT R2, R12, UR7, RZ, 0x3c, !PT ;  /* 0x000000070c027c12 */ /* 0x002fc8000f8e3cff */
[----:B------:R-:W-:-:S04]  /*2a40*/  SHF.L.U32 R0, R2, 0x1f, RZ ;  /* 0x0000001f02007819 */ /* 0x000fc800000006ff */
[----:B------:R-:W1:Y:S02]  /*2a50*/  SYNCS.PHASECHK.TRANS64 P0, [UR4+0xa0], R0 ;  /* 0x0000a000ff0075a7 */ /* 0x000e640008001004 */
[----:B-1----:R-:W-:Y:S05]  /*2a60*/  @P0 EXIT ;  /* 0x000000000000094d */ /* 0x002fea0003800000 */
[----:B------:R-:W-:Y:S02]  /*2a70*/  SHF.L.U32 R2, R2, 0x1f, RZ ;  /* 0x0000001f02027819 */ /* 0x000fe400000006ff */
[----:B------:R-:W-:-:S07]  /*2a80*/  MOV R0, UR4 ;  /* 0x0000000400007c02 */ /* 0x000fce0008000f00 */
.L_x_48:
[----:B-1----:R1:W2:Y:S02]  /*2a90*/  SYNCS.PHASECHK.TRANS64.TRYWAIT P0, [R0+URZ+0xa0], R2 ;  /* 0x0000a002000075a7 */ /* 0x0022a400080011ff */
[----:B--2---:R-:W-:Y:S05]  /*2aa0*/  @!P0 NANOSLEEP.SYNCS 0x989680 ;  /* 0x009896800000895d */ /* 0x004fea0003900000 */
[----:B------:R-:W2:Y:S02]  /*2ab0*/  @!P0 SYNCS.PHASECHK.TRANS64 P0, [R0+URZ+0xa0], R2 ;  /* 0x0000a002000085a7 */ /* 0x000ea400080010ff */
[----:B--2---:R-:W-:Y:S05]  /*2ac0*/  @P0 EXIT ;  /* 0x000000000000094d */ /* 0x004fea0003800000 */
[----:B------:R-:W-:Y:S05]  /*2ad0*/  BRA `(.L_x_48) ;  /* 0xfffffffc00ec7947 */ /* 0x000fea000383ffff */
.L_x_41:
[----:B------:R-:W-:-:S09]  /*2ae0*/  UISETP.NE.AND UP1, UPT, UR8, URZ, UPT ;  /* 0x000000ff0800728c */ /* 0x000fd2000bf25270 */
[----:B------:R-:W-:Y:S05]  /*2af0*/  BRA.U UP1, `(.L_x_49) ;  /* 0x0000000d01947547 */ /* 0x000fea000b800000 */
[----:B------:R-:W-:Y:S01]  /*2b00*/  UMOV UR4, 0x40 ;  /* 0x0000004000047882 */ /* 0x000fe20000000000 */
[----:B------:R-:W-:Y:S01]  /*2b10*/  NOP ;  /* 0x0000000000007918 */ /* 0x000fe20000000000 */
[----:B------:R-:W-:Y:S01]  /*2b20*/  ULEA UR4, UR37, UR4, 0x18 ;  /* 0x0000000425047291 */ /* 0x000fe2000f8ec0ff */
[----:B------:R-:W-:Y:S02]  /*2b30*/  UMOV UR5, 0x400 ;  /* 0x0000040000057882 */ /* 0x000fe40000000000 */
[----:B------:R-:W-:-:S06]  /*2b40*/  ULEA UR37, UR37, UR5, 0x18 ;  /* 0x0000000525257291 */ /* 0x000fcc000f8ec0ff */
[----:B------:R-:W1:Y:S02]  /*2b50*/  LDS.U8 R0, [UR4+0x1c] ;  /* 0x00001c04ff007984 */ /* 0x000e640008000000 */
[----:B-1----:R-:W-:-:S13]  /*2b60*/  ISETP.NE.AND P0, PT, R0, RZ, PT ;  /* 0x000000ff0000720c */ /* 0x002fda0003f05270 */
[----:B------:R-:W-:Y:S05]  /*2b70*/  @P0 BRA `(.L_x_50) ;  /* 0x0000000000580947 */ /* 0x000fea0003800000 */
[----:B------:R-:W-:-:S13]  /*2b80*/  ELECT P0, URZ, PT ;  /* 0x0000000000ff782f */ /* 0x000fda0003800000 */
[----:B------:R-:W-:Y:S05]  /*2b90*/  @!P0 BRA `(.L_x_51) ;  /* 0x0000000000608947 */ /* 0x000fea0003800000 */
[----:B------:R-:W-:Y:S01]  /*2ba0*/  UMOV UR5, 0x10 ;  /* 0x0000001000057882 */ /* 0x000fe20000000000 */
[----:B------:R-:W-:Y:S01]  /*2bb0*/  HFMA2 R0, -RZ, RZ, 0, 5.9604644775390625e-08 ;  /* 0x00000001ff007431 */ /* 0x000fe200000001ff */
[----:B------:R-:W-:-:S03]  /*2bc0*/  MOV R2, 0xffff ;  /* 0x0000ffff00027802 */ /* 0x000fc60000000f00 */
[----:B------:R-:W-:Y:S04]  /*2bd0*/  DEPBAR.LE SB1, 0x36 ;  /* 0x00009d800000791a */ /* 0x000fe80000000000 */
[----:B------:R-:W1:Y:S02]  /*2be0*/  UTCATOMSWS.FIND_AND_SET.ALIGN UP0, UR5, UR5 ;  /* 0x00000005000575e3 */ /* 0x000e640008000800 */
[----:B-1----:R-:W-:Y:S01]  /*2bf0*/  MOV R3, UR5 ;  /* 0x0000000500037c02 */ /* 0x002fe20008000f00 */
[----:B------:R-:W-:Y:S06]  /*2c00*/  BRA.U UP0, `(.L_x_52) ;  /* 0x0000000100187547 */ /* 0x000fec000b800000 */
.L_x_53:
[----:B------:R-:W-:Y:S05]  /*2c10*/  NANOSLEEP 0x64 ;  /* 0x000000640000795d */ /* 0x000fea0003800000 */
[----:B------:R-:W-:-:S05]  /*2c20*/  UMOV UR5, 0x10 ;  /* 0x0000001000057882 */ /* 0x000fca0000000000 */
[----:B------:R-:W-:Y:S04]  /*2c30*/  DEPBAR.LE SB1, 0x36 ;  /* 0x00009d800000791a */ /* 0x000fe80000000000 */
[----:B------:R-:W1:Y:S02]  /*2c40*/  UTCATOMSWS.FIND_AND_SET.ALIGN UP0, UR5, UR5 ;  /* 0x00000005000575e3 */ /* 0x000e640008000800 */
[----:B-1----:R-:W-:Y:S01]  /*2c50*/  MOV R3, UR5 ;  /* 0x0000000500037c02 */ /* 0x002fe20008000f00 */
[----:B------:R-:W-:Y:S05]  /*2c60*/  BRA.U !UP0, `(.L_x_53) ;  /* 0xfffffffd08e87547 */ /* 0x000fea000b83ffff */
.L_x_52:
[-C--:B------:R-:W-:Y:S02]  /*2c70*/  SHF.L.U32 R2, R2, R3.reuse, RZ ;  /* 0x0000000302027219 */ /* 0x080fe400000006ff */
[----:B------:R-:W-:Y:S01]  /*2c80*/  SHF.L.U32 R0, R0, R3, RZ ;  /* 0x0000000300007219 */ /* 0x000fe200000006ff */
[----:B------:R-:W-:Y:S02]  /*2c90*/  IMAD.SHL.U32 R3, R3, 0x20, RZ ;  /* 0x0000002003037824 */ /* 0x000fe400078e00ff */
[----:B------:R1:W-:Y:S04]  /*2ca0*/  ATOMS.OR RZ, [UR4+0x14], R2 ;  /* 0x00001402ffff798c */ /* 0x0003e8000b000004 */
[----:B------:R1:W-:Y:S04]  /*2cb0*/  ATOMS.OR RZ, [UR4+0x18], R0 ;  /* 0x00001800ffff798c */ /* 0x0003e8000b000004 */
[----:B------:R1:W-:Y:S01]  /*2cc0*/  STS [UR37+0x140], R3 ;  /* 0x00014003ff007988 */ /* 0x0003e20008000825 */
[----:B------:R-:W-:Y:S05]  /*2cd0*/  BRA `(.L_x_51) ;  /* 0x0000000000107947 */ /* 0x000fea0003800000 */
.L_x_50:
[----:B------:R-:W-:Y:S02]  /*2ce0*/  MOV R0, 0xffffffff ;  /* 0xffffffff00007802 */ /* 0x000fe40000000f00 */
[----:B------:R-:W-:-:S03]  /*2cf0*/  MOV R2, 0x2d20 ;  /* 0x00002d2000027802 */ /* 0x000fc60000000f00 */
[----:B------:R1:W-:Y:S04]  /*2d00*/  STS [UR37+0x140], R0 ;  /* 0x00014000ff007988 */ /* 0x0003e80008000825 */
[----:B-1-3-5:R-:W-:Y:S05]  /*2d10*/  CALL.REL.NOINC `($__internal_1_$__cuda_sm10x_tcgen05_guardrail_trap_phase_invalid_during_alloc) ;  /* 0x0000004800a07944 */ /* 0x02afea0003c00000 */
.L_x_51:
[----:B------:R-:W-:Y:S05]  /*2d20*/  WARPSYNC.ALL ;  /* 0x0000000000007948 */ /* 0x000fea0003800000 */
[----:B------:R-:W2:Y:S01]  /*2d30*/  S2UR UR6, SR_CgaCtaId ;  /* 0x00000000000679c3 */ /* 0x000ea20000008800 */
[----:B------:R-:W-:Y:S01]  /*2d40*/  UMOV UR4, 0x400 ;  /* 0x0000040000047882 */ /* 0x000fe20000000000 */
[----:B------:R-:W-:-:S06]  /*2d50*/  NOP ;  /* 0x0000000000007918 */ /* 0x000fcc0000000000 */
[----:B------:R-:W-:Y:S06]  /*2d60*/  BAR.ARV 0x6, 0xa0 ;  /* 0x0182800000007b1d */ /* 0x000fec0000002000 */
[----:B------:R-:W4:Y:S01]  /*2d70*/  LDCU UR7, c[0x0][0x38c] ;  /* 0x00007180ff0777ac */ /* 0x000f220008000800 */
[----:B------:R-:W-:Y:S01]  /*2d80*/  IMAD.MOV.U32 R11, RZ, RZ, 0x1 ;  /* 0x00000001ff0b7424 */ /* 0x000fe200078e00ff */
[----:B------:R-:W-:Y:S01]  /*2d90*/  CS2R R8, SRZ ;  /* 0x0000000000087805 */ /* 0x000fe2000001ff00 */
[----:B------:R-:W-:Y:S01]  /*2da0*/  IMAD.MOV.U32 R10, RZ, RZ, RZ ;  /* 0x000000ffff0a7224 */ /* 0x000fe200078e00ff */
[----:B------:R-:W-:Y:S01]  /*2db0*/  UMOV UR18, URZ ;  /* 0x000000ff00127c82 */ /* 0x000fe20008000000 */
[----:B------:R-:W-:Y:S01]  /*2dc0*/  UMOV UR17, URZ ;  /* 0x000000ff00117c82 */ /* 0x000fe20008000000 */
[----:B------:R-:W-:Y:S01]  /*2dd0*/  UMOV UR22, 0x0 ;  /* 0x0000000000167882 */ /* 0x000fe20000000000 */
[----:B------:R-:W-:Y:S01]  /*2de0*/  UMOV UR23, 0x4100010 ;  /* 0x0410001000177882 */ /* 0x000fe20000000000 */
[----:B------:R-:W-:Y:S01]  /*2df0*/  UMOV UR20, 0x0 ;  /* 0x0000000000147882 */ /* 0x000fe20000000000 */
[----:B------:R-:W-:Y:S01]  /*2e00*/  UMOV UR21, 0x4100010 ;  /* 0x0410001000157882 */ /* 0x000fe20000000000 */
[----:B--2---:R-:W-:Y:S01]  /*2e10*/  ULEA UR6, UR6, UR4, 0x18 ;  /* 0x0000000406067291 */ /* 0x004fe2000f8ec0ff */
[----:B------:R-:W2:Y:S03]  /*2e20*/  LDCU UR4, c[0x0][0x38c] ;  /* 0x00007180ff0477ac */ /* 0x000ea60008000800 */
[----:B------:R-:W-:-:S02]  /*2e30*/  UIADD3 UR11, UPT, UPT, UR6, 0x3400, URZ ;  /* 0x00003400060b7890 */ /* 0x000fc4000fffe0ff */
[----:B----4-:R-:W-:-:S03]  /*2e40*/  UIADD3 UR7, UPT, UPT, UR7, 0x1f, URZ ;  /* 0x0000001f07077890 */ /* 0x010fc6000fffe0ff */
[----:B-1----:R-:W1:Y:S01]  /*2e50*/  LDS R0, [UR6+0x140] ;  /* 0x00014006ff007984 */ /* 0x002e620008000800 */
[----:B------:R-:W-:Y:S02]  /*2e60*/  UIADD3 UR12, UPT, UPT, UR6, 0x8400, URZ ;  /* 0x00008400060c7890 */ /* 0x000fe4000fffe0ff */
[----:B------:R-:W-:Y:S02]  /*2e70*/  USHF.R.S32.HI UR5, URZ, 0x1f, UR7 ;  /* 0x0000001fff057899 */ /* 0x000fe40008011407 */
[----:B------:R-:W-:Y:S02]  /*2e80*/  USHF.R.U32.HI UR11, URZ, 0x4, UR11 ;  /* 0x00000004ff0b7899 */ /* 0x000fe4000801160b */
[----:B------:R-:W-:Y:S02]  /*2e90*/  ULEA.HI UR5, UR5, UR7, URZ, 0x5 ;  /* 0x0000000705057291 */ /* 0x000fe4000f8f28ff */
[----:B------:R-:W-:Y:S02]  /*2ea0*/  USHF.R.U32.HI UR12, URZ, 0x4, UR12 ;  /* 0x00000004ff0c7899 */ /* 0x000fe4000801160c */
[----:B------:R-:W-:-:S02]  /*2eb0*/  USHF.R.S32.HI UR5, URZ, 0x5, UR5 ;  /* 0x00000005ff057899 */ /* 0x000fc40008011405 */
[----:B------:R-:W-:Y:S02]  /*2ec0*/  ULOP3.LUT UR11, UR11, 0x3fff, URZ, 0xc0, !UPT ;  /* 0x00003fff0b0b7892 */ /* 0x000fe4000f8ec0ff */
[----:B------:R-:W-:Y:S02]  /*2ed0*/  UISETP.LT.AND UP0, UPT, UR5, 0x1, UPT ;  /* 0x000000010500788c */ /* 0x000fe4000bf01270 */
[----:B------:R-:W-:Y:S02]  /*2ee0*/  ULOP3.LUT UR12, UR12, 0x3fff, URZ, 0xc0, !UPT ;  /* 0x00003fff0c0c7892 */ /* 0x000fe4000f8ec0ff */
[----:B------:R-:W-:Y:S02]  /*2ef0*/  USEL UR10, UR5, 0x1, !UP0 ;  /* 0x00000001050a7887 */ /* 0x000fe4000c000000 */
[----:B------:R-:W-:Y:S02]  /*2f00*/  ULOP3.LUT UR11, UR11, 0x10000, URZ, 0xfc, !UPT ;  /* 0x000100000b0b7892 */ /* 0x000fe4000f8efcff */
[----:B------:R-:W-:-:S02]  /*2f10*/  ULOP3.LUT UR12, UR12, 0x10000, URZ, 0xfc, !UPT ;  /* 0x000100000c0c7892 */ /* 0x000fc4000f8efcff */
[----:B------:R-:W-:Y:S02]  /*2f20*/  UIADD3 UR10, UPT, UPT, -UR10, URZ, URZ ;  /* 0x000000ff0a0a7290 */ /* 0x000fe4000fffe1ff */
[----:B--2---:R-:W-:Y:S01]  /*2f30*/  UISETP.GE.AND UP3, UPT, UR4, 0x1, UPT ;  /* 0x000000010400788c */ /* 0x004fe2000bf66270 */
[----:B-1----:R-:W-:-:S15]  /*2f40*/  R2UR UR19, R0 ;  /* 0x00000000001372ca */ /* 0x002fde00000e0000 */
.L_x_60:
[----:B------:R-:W-:Y:S02]  /*2f50*/  LEA R0, R10, UR6, 0x3 ;  /* 0x000000060a007c11 */ /* 0x000fe4000f8e18ff */
[----:B------:R-:W-:Y:S02]  /*2f60*/  SHF.L.U32 R2, R9, 0x1f, RZ ;  /* 0x0000001f09027819 */ /* 0x000fe400000006ff */
[----:B------:R-:W-:Y:S01]  /*2f70*/  PLOP3.LUT P0, PT, PT, PT, UP3, 0x80, 0x8 ;  /* 0x000000000008781c */ /* 0x000fe20003f0f038 */
[----:B------:R-:W-:Y:S01]  /*2f80*/  VIADD R3, R0, 0xa0 ;  /* 0x000000a000037836 */ /* 0x000fe20000000000 */
[----:B-1----:R-:W1:Y:S02]  /*2f90*/  SYNCS.PHASECHK.TRANS64.TRYWAIT P1, [R0+URZ+0x90], R2 ;  /* 0x00009002000075a7 */ /* 0x002e6400080211ff */
[----:B-1--4-:R-:W-:Y:S09]  /*2fa0*/  @!P1 BRA `(.L_x_54) ;  /* 0x0000004000709947 */ /* 0x012ff20003800000 */
.L_x_133:
[----:B------:R-:W-:Y:S01]  /*2fb0*/  LEA R4, R10, UR6, 0x4 ;  /* 0x000000060a047c11 */ /* 0x000fe2000f8e20ff */
[----:B------:R-:W-:Y:S01]  /*2fc0*/  @UP3 ULEA UR4, UR17, UR6, 0x3 ;  /* 0x0000000611043291 */ /* 0x000fe2000f8e18ff */
[----:B------:R-:W-:Y:S01]  /*2fd0*/  PLOP3.LUT P2, PT, PT, PT, PT, 0x80, 0x8 ;  /* 0x000000000008781c */ /* 0x000fe20003f4f070 */
[----:B------:R-:W-:Y:S01]  /*2fe0*/  ULEA UR8, UR18, UR6, 0x3 ;  /* 0x0000000612087291 */ /* 0x000fe2000f8e18ff */
[----:B------:R-:W-:Y:S02]  /*2ff0*/  PRMT R3, RZ, 0x654, R3 ;  /* 0x00000654ff037816 */ /* 0x000fe40000000003 */
[----:B------:R-:W2:Y:S01]  /*3000*/  LDS.128 R4, [R4+0x120] ;  /* 0x0001200004047984 */ /* 0x000ea20000000c00 */
[----:B-1----:R-:W-:Y:S02]  /*3010*/  @P0 SHF.L.U32 R2, R8, 0x1f, RZ ;  /* 0x0000001f08020819 */ /* 0x002fe400000006ff */
[----:B------:R-:W-:Y:S01]  /*3020*/  SHF.L.U32 R0, R11, 0x1f, RZ ;  /* 0x0000001f0b007819 */ /* 0x000fe200000006ff */
[----:B------:R-:W-:Y:S01]  /*3030*/  @!PT LDS RZ, [RZ] ;  /* 0x00000000fffff984 */ /* 0x000fe20000000800 */
[----:B------:R-:W-:Y:S01]  /*3040*/  @!PT LDS RZ, [RZ] ;  /* 0x00000000fffff984 */ /* 0x000fe20000000800 */
[----:B------:R-:W-:Y:S01]  /*3050*/  @!PT LDS RZ, [RZ] ;  /* 0x00000000fffff984 */ /* 0x000fe20000000800 */
[----:B------:R-:W-:Y:S01]  /*3060*/  @!PT LDS RZ, [RZ] ;  /* 0x00000000fffff984 */ /* 0x000fe20000000800 */
[----:B------:R1:W-:Y:S06]  /*3070*/  MEMBAR.ALL.CTA ;  /* 0x0000000000007992 */ /* 0x0003ec0000008000 */
[----:B-1----:R-:W1:Y:S02]  /*3080*/  FENCE.VIEW.ASYNC.S ;  /* 0x00000000000073c6 */ /* 0x002e640000000000 */
[----:B-1----:R1:W-:Y:S01]  /*3090*/  SYNCS.ARRIVE.TRANS64.RED.A1T0 RZ, [R3+URZ], RZ ;  /* 0x000000ff03ff79a7 */ /* 0x0023e200081004ff */
[----:B------:R1:W4:Y:S01]  /*30a0*/  @P0 SYNCS.PHASECHK.TRANS64.TRYWAIT P2, [UR4], R2 ;  /* 0x00000002ff0005a7 */ /* 0x0003220008041104 */
[----:B------:R-:W-:Y:S01]  /*30b0*/  ULEA.HI UR4, UR18, UR18, URZ, 0x1 ;  /* 0x0000001212047291 */ /* 0x000fe2000f8f08ff */
[----:B--2---:R-:W-:-:S03]  /*30c0*/  LOP3.LUT P1, RZ, R6, 0x1, RZ, 0xc0, !PT ;  /* 0x0000000106ff7812 */ /* 0x004fc6000782c0ff */
[----:B------:R-:W-:Y:S02]  /*30d0*/  USHF.L.U32 UR9, UR4, 0x5, URZ ;  /* 0x0000000504097899 */ /* 0x000fe400080006ff */
[----:B------:R-:W-:Y:S02]  /*30e0*/  ULOP3.LUT UR4, UR4, 0xffe, URZ, 0xc0, !UPT ;  /* 0x00000ffe04047892 */ /* 0x000fe4000f8ec0ff */
[----:B------:R-:W-:Y:S02]  /*30f0*/  ULOP3.LUT UR9, UR9, 0xffffffc0, URZ, 0xc0, !UPT ;  /* 0xffffffc009097892 */ /* 0x000fe4000f8ec0ff */
[----:B------:R-:W-:Y:S02]  /*3100*/  UIADD3 UR4, UPT, UPT, -UR4, UR18, URZ ;  /* 0x0000001204047290 */ /* 0x000fe4000fffe1ff */
[----:B------:R-:W-:Y:S01]  /*3110*/  UIADD3 UR9, UPT, UPT, UR19, UR9, URZ ;  /* 0x0000000913097290 */ /* 0x000fe2000fffe0ff */
[----:B------:R-:W2:Y:S03]  /*3120*/  SYNCS.PHASECHK.TRANS64.TRYWAIT P0, [UR8+0xd0], R0 ;  /* 0x0000d000ff0075a7 */ /* 0x000ea60008001108 */
[----:B------:R-:W-:Y:S01]  /*3130*/  ULEA UR9, UR4, UR9, 0x14 ;  /* 0x0000000904097291 */ /* 0x000fe2000f8ea0ff */
[----:B-12-4-:R-:W-:Y:S11]  /*3140*/  @!P0 BRA `(.L_x_55) ;  /* 0x00000040001c8947 */ /* 0x016ff60003800000 */
.L_x_135:
[----:B------:R-:W-:Y:S01]  /*3150*/  IADD3 R10, PT, PT, R10, 0x1, RZ ;  /* 0x000000010a0a7810 */ /* 0x000fe20007ffe0ff */
[----:B------:R-:W-:Y:S06]  /*3160*/  BRA.U !UP3, `(.L_x_56) ;  /* 0x000000010b987547 */ /* 0x000fec000b800000 */
[----:B------:R-:W-:Y:S01]  /*3170*/  UPLOP3.LUT UP4, UPT, UPT, UPT, UPT, 0x40, 0x4 ;  /* 0x000000000004789c */ /* 0x000fe20003f8e870 */
[----:B------:R-:W-:Y:S01]  /*3180*/  UMOV UR16, UR10 ;  /* 0x0000000a00107c82 */ /* 0x000fe20008000000 */
[----:B------:R-:W-:Y:S01]  /*3190*/  UMOV UR15, UR5 ;  /* 0x00000005000f7c82 */ /* 0x000fe20008000000 */
[----:B------:R-:W-:-:S08]  /*31a0*/  UMOV UR14, UR17 ;  /* 0x00000011000e7c82 */ /* 0x000fd00008000000 */
.L_x_59:
[----:B------:R-:W-:Y:S02]  /*31b0*/  UIADD3 UR16, UPT, UPT, UR16, 0x1, URZ ;  /* 0x0000000110107890 */ /* 0x000fe4000fffe0ff */
[----:B--2---:R-:W-:Y:S02]  /*31c0*/  ULEA UR7, UR14, UR6, 0x3 ;  /* 0x000000060e077291 */ /* 0x004fe4000f8e18ff */
[----:B------:R-:W-:Y:S01]  /*31d0*/  UISETP.NE.AND UP0, UPT, UR16, URZ, UPT ;  /* 0x000000ff1000728c */ /* 0x000fe2000bf05270 */
[----:B----4-:R-:W-:Y:S10]  /*31e0*/  @P2 BRA `(.L_x_57) ;  /* 0x00000000000c2947 */ /* 0x010ff40003800000 */
[----:B-1----:R-:W-:Y:S04]  /*31f0*/  SHF.L.U32 R2, R8, 0x1f, RZ ;  /* 0x0000001f08027819 */ /* 0x002fe800000006ff */
[----:B------:R-:W1:Y:S02]  /*3200*/  SYNCS.PHASECHK.TRANS64.TRYWAIT P0, [UR7], R2 ;  /* 0x00000002ff0075a7 */ /* 0x000e640008001107 */
[----:B-1----:R-:W-:Y:S05]  /*3210*/  @!P0 BRA `(.L_x_58) ;  /* 0x0000004000008947 */ /* 0x002fea0003800000 */
.L_x_57:
[----:B------:R-:W-:Y:S01]  /*3220*/  UISETP.NE.AND UP1, UPT, UR15, 0x1, UPT ;  /* 0x000000010f00788c */ /* 0x000fe2000bf25270 */
[----:B------:R-:W-:Y:S01]  /*3230*/  PLOP3.LUT P2, PT, PT, PT, PT, 0x80, 0x8 ;  /* 0x000000000008781c */ /* 0x000fe20003f4f070 */
[----:B------:R-:W-:Y:S02]  /*3240*/  UIADD3 UR17, UPT, UPT, UR14, 0x1, URZ ;  /* 0x000000010e117890 */ /* 0x000fe4000fffe0ff */
[----:B------:R-:W-:Y:S02]  /*3250*/  ULEA UR24, UR14, UR12, 0x8 ;  /* 0x0000000c0e187291 */ /* 0x000fe4000f8e40ff */
[----:B------:R-:W-:Y:S01]  /*3260*/  UISETP.NE.AND UP2, UPT, UR17, 0x5, UPT ;  /* 0x000000051100788c */ /* 0x000fe2000bf45270 */
[----:B------:R-:W-:Y:S01]  /*3270*/  PLOP3.LUT P0, PT, PT, PT, UP1, 0x80, 0x8 ;  /* 0x000000000008781c */ /* 0x000fe20003f0f018 */
[----:B------:R-:W-:Y:S02]  /*3280*/  ULEA UR26, UR14, UR11, 0x8 ;  /* 0x0000000b0e1a7291 */ /* 0x000fe4000f8e40ff */
[----:B------:R-:W-:Y:S02]  /*3290*/  USEL UR13, URZ, 0x1, UP2 ;  /* 0x00000001ff0d7887 */ /* 0x000fe40009000000 */
[----:B------:R-:W-:Y:S02]  /*32a0*/  USEL UR17, UR17, URZ, UP2 ;  /* 0x000000ff11117287 */ /* 0x000fe40009000000 */
[----:B------:R-:W-:Y:S02]  /*32b0*/  UIADD3 UR30, UPT, UPT, UR24, 0x2, URZ ;  /* 0x00000002181e7890 */ /* 0x000fe4000fffe0ff */
[----:B------:R-:W-:Y:S01]  /*32c0*/  @UP1 ULEA UR4, UR17, UR6, 0x3 ;  /* 0x0000000611041291 */ /* 0x000fe2000f8e18ff */
[----:B------:R-:W-:Y:S01]  /*32d0*/  LOP3.LUT R8, R8, UR13, RZ, 0x3c, !PT ;  /* 0x0000000d08087c12 */ /* 0x000fe2000f8e3cff */
[----:B------:R-:W-:Y:S02]  /*32e0*/  UIADD3 UR28, UPT, UPT, UR26, 0x2, URZ ;  /* 0x000000021a1c7890 */ /* 0x000fe4000fffe0ff */
[----:B------:R-:W-:Y:S01]  /*32f0*/  UIADD3 UR7, UPT, UPT, UR7, 0x28, URZ ;  /* 0x0000002807077890 */ /* 0x000fe2000fffe0ff */
[----:B-1----:R-:W-:Y:S01]  /*3300*/  @P0 SHF.L.U32 R0, R8, 0x1f, RZ ;  /* 0x0000001f08000819 */ /* 0x002fe200000006ff */
[----:B------:R-:W-:Y:S01]  /*3310*/  UMOV UR25, 0x80004020 ;  /* 0x8000402000197882 */ /* 0x000fe20000000000 */
[----:B------:R-:W-:Y:S01]  /*3320*/  UMOV UR27, 0x80004020 ;  /* 0x80004020001b7882 */ /* 0x000fe20000000000 */
[----:B------:R-:W-:Y:S01]  /*3330*/  UMOV UR31, 0x80004020 ;  /* 0x80004020001f7882 */ /* 0x000fe20000000000 */
[----:B------:R2:W4:Y:S01]  /*3340*/  @P0 SYNCS.PHASECHK.TRANS64.TRYWAIT P2, [UR4], R0 ;  /* 0x00000000ff0005a7 */ /* 0x0005220008041104 */
[----:B------:R-:W-:Y:S01]  /*3350*/  UIADD3 UR15, UPT, UPT, UR15, -0x1, URZ ;  /* 0xffffffff0f0f7890 */ /* 0x000fe2000fffe0ff */
[----:B------:R2:W-:Y:S01]  /*3360*/  UTCHMMA gdesc[UR26], gdesc[UR24], tmem[UR9], tmem[UR22], idesc[UR23], UP4 ;  /* 0x00ff16181a0075ea */ /* 0x0005e2000a000009 */
[----:B------:R-:W-:Y:S01]  /*3370*/  UPLOP3.LUT UP4, UPT, UPT, UPT, UPT, 0x80, 0x8 ;  /* 0x000000000008789c */ /* 0x000fe20003f8f070 */
[----:B------:R-:W-:Y:S01]  /*3380*/  UMOV UR29, 0x80004020 ;  /* 0x80004020001d7882 */ /* 0x000fe20000000000 */
[----:B------:R-:W-:Y:S01]  /*3390*/  UMOV UR14, UR17 ;  /* 0x00000011000e7c82 */ /* 0x000fe20008000000 */
[----:B------:R2:W-:Y:S01]  /*33a0*/  UTCHMMA gdesc[UR28], gdesc[UR30], tmem[UR9], tmem[UR20], idesc[UR21], UPT ;  /* 0x00ff141e1c0075ea */ /* 0x0005e2000b800009 */
[----:B------:R2:W-:Y:S01]  /*33b0*/  UTCBAR [UR7], URZ ;  /* 0x000000ff070073e9 */ /* 0x0005e200080000ff */
[----:B------:R-:W-:Y:S06]  /*33c0*/  BRA.U UP0, `(.L_x_59) ;  /* 0xfffffffd00787547 */ /* 0x000fec000b83ffff */
.L_x_56:
[----:B------:R-:W-:Y:S01]  /*33d0*/  UIADD3 UR18, UPT, UPT, UR18, 0x1, URZ ;  /* 0x0000000112127890 */ /* 0x000fe2000fffe0ff */
[C---:B------:R-:W-:Y:S01]  /*33e0*/  ISETP.NE.AND P0, PT, R10.reuse, 0x2, PT ;  /* 0x000000020a00780c */ /* 0x040fe20003f05270 */
[----:B------:R-:W-:Y:S02]  /*33f0*/  UIADD3 UR8, UPT, UPT, UR8, 0xb0, URZ ;  /* 0x000000b008087890 */ /* 0x000fe4000fffe0ff */
[----:B------:R-:W-:Y:S01]  /*3400*/  UISETP.NE.AND UP0, UPT, UR18, 0x4, UPT ;  /* 0x000000041200788c */ /* 0x000fe2000bf05270 */
[----:B-12---:R-:W-:Y:S02]  /*3410*/  SEL R0, RZ, 0x1, P0 ;  /* 0x00000001ff007807 */ /* 0x006fe40000000000 */
[----:B------:R-:W-:Y:S01]  /*3420*/  SEL R10, R10, RZ, P0 ;  /* 0x000000ff0a0a7207 */ /* 0x000fe20000000000 */
[----:B------:R-:W-:Y:S01]  /*3430*/  USEL UR4, URZ, 0x1, UP0 ;  /* 0x00000001ff047887 */ /* 0x000fe20008000000 */
[----:B------:R-:W-:Y:S01]  /*3440*/  LOP3.LUT R9, R9, R0, RZ, 0x3c, !PT ;  /* 0x0000000009097212 */ /* 0x000fe200078e3cff */
[----:B------:R-:W-:Y:S01]  /*3450*/  USEL UR18, UR18, URZ, UP0 ;  /* 0x000000ff12127287 */ /* 0x000fe20008000000 */
[----:B------:R1:W-:Y:S03]  /*3460*/  UTCBAR [UR8], URZ ;  /* 0x000000ff080073e9 */ /* 0x0003e600080000ff */
[----:B------:R-:W-:Y:S01]  /*3470*/  LOP3.LUT R11, R11, UR4, RZ, 0x3c, !PT ;  /* 0x000000040b0b7c12 */ /* 0x000fe2000f8e3cff */
[----:B------:R-:W-:Y:S07]  /*3480*/  @P1 BRA `(.L_x_60) ;  /* 0xfffffff800b01947 */ /* 0x000fee000383ffff */
[----:B------:R-:W2:Y:S01]  /*3490*/  S2UR UR4, SR_CgaCtaId ;  /* 0x00000000000479c3 */ /* 0x000ea20000008800 */
[----:B------:R-:W-:Y:S01]  /*34a0*/  ELECT P0, URZ, PT ;  /* 0x0000000000ff782f */ /* 0x000fe20003800000 */
[----:B------:R-:W-:Y:S01]  /*34b0*/  IMAD.MOV.U32 R0, RZ, RZ, 0x1 ;  /* 0x00000001ff007424 */ /* 0x000fe200078e00ff */
[----:B------:R-:W-:Y:S01]  /*34c0*/  UIADD3 UR6, UPT, UPT, UR6, 0xd0, URZ ;  /* 0x000000d006067890 */ /* 0x000fe2000fffe0ff */
[----:B------:R-:W-:Y:S01]  /*34d0*/  SHF.L.U32 R2, R11, 0x1f, RZ ;  /* 0x0000001f0b027819 */ /* 0x000fe200000006ff */
[----:B------:R-:W-:-:S03]  /*34e0*/  UMOV UR5, 0x40 ;  /* 0x0000004000057882 */ /* 0x000fc60000000000 */
[----:B------:R-:W-:Y:S01]  /*34f0*/  UVIRTCOUNT.DEALLOC.SMPOOL 0x80 ;  /* 0x000000800000784c */ /* 0x000fe20000000000 */
[----:B--2---:R-:W-:Y:S02]  /*3500*/  ULEA UR4, UR4, UR5, 0x18 ;  /* 0x0000000504047291 */ /* 0x004fe4000f8ec0ff */
[----:B------:R-:W-:-:S07]  /*3510*/  ULEA UR5, UR18, UR6, 0x3 ;  /* 0x0000000612057291 */ /* 0x000fce000f8e18ff */
[----:B------:R2:W-:Y:S02]  /*3520*/  @P0 STS.U8 [UR4+0x1c], R0 ;  /* 0x00001c00ff000988 */ /* 0x0005e40008000004 */
[----:B------:R-:W3:Y:S02]  /*3530*/  SYNCS.PHASECHK.TRANS64.TRYWAIT P0, [UR5], R2 ;  /* 0x00000002ff0075a7 */ /* 0x000ee40008001105 */
[----:B--23--:R-:W-:Y:S05]  /*3540*/  @!P0 BRA `(.L_x_61) ;  /* 0x0000003c004c8947 */ /* 0x00cfea0003800000 */
.L_x_138:
[----:B------:R-:W-:-:S04]  /*3550*/  UIADD3 UR7, UPT, UPT, UR18, 0x1, URZ ;  /* 0x0000000112077890 */ /* 0x000fc8000fffe0ff */
[----:B------:R-:W-:-:S04]  /*3560*/  UISETP.NE.AND UP0, UPT, UR7, 0x4, UPT ;  /* 0x000000040700788c */ /* 0x000fc8000bf05270 */
[----:B-1----:R-:W-:Y:S02]  /*3570*/  USEL UR8, URZ, 0x1, UP0 ;  /* 0x00000001ff087887 */ /* 0x002fe40008000000 */
[----:B------:R-:W-:-:S04]  /*3580*/  USEL UR7, UR7, URZ, UP0 ;  /* 0x000000ff07077287 */ /* 0x000fc80008000000 */
[----:B------:R-:W-:Y:S01]  /*3590*/  ULEA UR5, UR7, UR6, 0x3 ;  /* 0x0000000607057291 */ /* 0x000fe2000f8e18ff */
[----:B--2---:R-:W-:-:S04]  /*35a0*/  LOP3.LUT R2, R11, UR8, RZ, 0x3c, !PT ;  /* 0x000000080b027c12 */ /* 0x004fc8000f8e3cff */
[----:B------:R-:W-:-:S04]  /*35b0*/  SHF.L.U32 R3, R2, 0x1f, RZ ;  /* 0x0000001f02037819 */ /* 0x000fc800000006ff */
[----:B------:R-:W1:Y:S02]  /*35c0*/  SYNCS.PHASECHK.TRANS64.TRYWAIT P0, [UR5], R3 ;  /* 0x00000003ff0075a7 */ /* 0x000e640008001105 */
[----:B-1----:R-:W-:Y:S05]  /*35d0*/  @!P0 BRA `(.L_x_62) ;  /* 0x0000003c00408947 */ /* 0x002fea0003800000 */
.L_x_140:
        /* <DEDUP_REMOVED lines=9> */
.L_x_142:
[----:B------:R-:W-:-:S04]  /*3670*/  UIADD3 UR7, UPT, UPT, UR7, 0x1, URZ ;  /* 0x0000000107077890 */ /* 0x000fc8000fffe0ff */
[----:B------:R-:W-:-:S04]  /*3680*/  UISETP.NE.AND UP0, UPT, UR7, 0x4, UPT ;  /* 0x000000040700788c */ /* 0x000fc8000bf05270 */
[----:B------:R-:W-:Y:S02]  /*3690*/  USEL UR5, URZ, 0x1, UP0 ;  /* 0x00000001ff057887 */ /* 0x000fe40008000000 */
[----:B------:R-:W-:-:S04]  /*36a0*/  USEL UR7, UR7, URZ, UP0 ;  /* 0x000000ff07077287 */ /* 0x000fc80008000000 */
[----:B------:R-:W-:Y:S01]  /*36b0*/  ULEA UR7, UR7, UR6, 0x3 ;  /* 0x0000000607077291 */ /* 0x000fe2000f8e18ff */
[----:B------:R-:W-:-:S04]  /*36c0*/  LOP3.LUT R2, R2, UR5, RZ, 0x3c, !PT ;  /* 0x0000000502027c12 */ /* 0x000fc8000f8e3cff */
[----:B------:R-:W-:-:S04]  /*36d0*/  SHF.L.U32 R2, R2, 0x1f, RZ ;  /* 0x0000001f02027819 */ /* 0x000fc800000006ff */
[----:B------:R-:W2:Y:S02]  /*36e0*/  SYNCS.PHASECHK.TRANS64.TRYWAIT P0, [UR7], R2 ;  /* 0x00000002ff0075a7 */ /* 0x000ea40008001107 */
[----:B--2---:R-:W-:Y:S05]  /*36f0*/  @!P0 BRA `(.L_x_64) ;  /* 0x0000003c00288947 */ /* 0x004fea0003800000 */
.L_x_144:
[----:B------:R-:W-:Y:S01]  /*3700*/  NOP ;  /* 0x0000000000007918 */ /* 0x000fe20000000000 */
[----:B-1----:R-:W1:Y:S01]  /*3710*/  LDS R0, [UR4+0x14] ;  /* 0x00001404ff007984 */ /* 0x002e620008000800 */
[----:B------:R-:W-:Y:S01]  /*3720*/  ULOP3.LUT UR6, UR19, 0xffff, URZ, 0xc0, !UPT ;  /* 0x0000ffff13067892 */ /* 0x000fe2000f8ec0ff */
[----:B------:R-:W-:Y:S01]  /*3730*/  UMOV UR8, 0xffff ;  /* 0x0000ffff00087882 */ /* 0x000fe20000000000 */
[----:B------:R-:W-:Y:S02]  /*3740*/  UMOV UR5, 0x1 ;  /* 0x0000000100057882 */ /* 0x000fe40000000000 */
[----:B------:R-:W-:-:S04]  /*3750*/  USHF.R.U32.HI UR6, URZ, 0x5, UR6 ;  /* 0x00000005ff067899 */ /* 0x000fc80008011606 */
[----:B------:R-:W-:Y:S02]  /*3760*/  USHF.L.U32 UR8, UR8, UR6, URZ ;  /* 0x0000000608087299 */ /* 0x000fe400080006ff */
[----:B------:R-:W-:-:S04]  /*3770*/  USHF.L.U32 UR5, UR5, UR6, URZ ;  /* 0x0000000605057299 */ /* 0x000fc800080006ff */
[----:B-1----:R-:W-:-:S04]  /*3780*/  LOP3.LUT R0, R0, UR8, RZ, 0xc0, !PT ;  /* 0x0000000800007c12 */ /* 0x002fc8000f8ec0ff */
[----:B------:R-:W-:-:S13]  /*3790*/  ISETP.NE.AND P0, PT, R0, UR8, PT ;  /* 0x0000000800007c0c */ /* 0x000fda000bf05270 */
[----:B------:R-:W-:Y:S05]  /*37a0*/  @P0 BRA `(.L_x_65) ;  /* 0x0000000000580947 */ /* 0x000fea0003800000 */
[----:B------:R-:W1:Y:S02]  /*37b0*/  LDS R0, [UR4+0x18] ;  /* 0x00001804ff007984 */ /* 0x000e640008000800 */
[----:B-1----:R-:W-:-:S04]  /*37c0*/  LOP3.LUT R0, R0, UR5, RZ, 0xc0, !PT ;  /* 0x0000000500007c12 */ /* 0x002fc8000f8ec0ff */
[----:B------:R-:W-:-:S13]  /*37d0*/  ISETP.NE.AND P0, PT, R0, UR5, PT ;  /* 0x0000000500007c0c */ /* 0x000fda000bf05270 */
[----:B------:R-:W-:Y:S05]  /*37e0*/  @P0 BRA `(.L_x_66) ;  /* 0x00000000003c0947 */ /* 0x000fea0003800000 */
[----:B------:R-:W1:Y:S01]  /*37f0*/  S2R R2, SR_LANEID ;  /* 0x0000000000027919 */ /* 0x000e620000000000 */
[----:B------:R-:W-:Y:S01]  /*3800*/  ULOP3.LUT UR8, URZ, UR8, URZ, 0x33, !UPT ;  /* 0x00000008ff087292 */ /* 0x000fe2000f8e33ff */
[----:B------:R-:W-:Y:S02]  /*3810*/  VOTEU.ANY UR7, UPT, PT ;  /* 0x0000000000077886 */ /* 0x000fe400038e0100 */
[----:B------:R-:W-:-:S03]  /*3820*/  UFLO.U32 UR7, UR7 ;  /* 0x00000007000772bd */ /* 0x000fc600080e0000 */
[----:B------:R-:W-:-:S04]  /*3830*/  IMAD.U32 R0, RZ, RZ, UR8 ;  /* 0x00000008ff007e24 */ /* 0x000fc8000f8e00ff */
[----:B------:R2:W3:Y:S02]  /*3840*/  REDUX UR6, R0 ;  /* 0x00000000000673c4 */ /* 0x0004e40000000000 */
[----:B------:R1:W-:Y:S02]  /*3850*/  UTCATOMSWS.AND URZ, UR8 ;  /* 0x0000000800ff79e3 */ /* 0x0003e40008000000 */
[----:B-1----:R-:W-:Y:S02]  /*3860*/  ISETP.EQ.U32.AND P0, PT, R2, UR7, PT ;  /* 0x0000000702007c0c */ /* 0x002fe4000bf02070 */
[----:B--2---:R-:W-:Y:S02]  /*3870*/  LOP3.LUT R0, RZ, UR5, RZ, 0x33, !PT ;  /* 0x00000005ff007c12 */ /* 0x004fe4000f8e33ff */
[----:B---3--:R-:W-:Y:S02]  /*3880*/  MOV R2, UR6 ;  /* 0x0000000600027c02 */ /* 0x008fe40008000f00 */
[----:B------:R-:W1:Y:S07]  /*3890*/  REDUX UR5, R0 ;  /* 0x00000000000573c4 */ /* 0x000e6e0000000000 */
[----:B------:R2:W-:Y:S01]  /*38a0*/  @P0 ATOMS.AND RZ, [UR4+0x14], R2 ;  /* 0x00001402ffff098c */ /* 0x0005e2000a800004 */
[----:B-1----:R-:W-:-:S05]  /*38b0*/  IMAD.U32 R0, RZ, RZ, UR5 ;  /* 0x00000005ff007e24 */ /* 0x002fca000f8e00ff */
[----:B------:R2:W-:Y:S01]  /*38c0*/  @P0 ATOMS.AND RZ, [UR4+0x18], R0 ;  /* 0x00001800ffff098c */ /* 0x0005e2000a800004 */
[----:B------:R-:W-:Y:S05]  /*38d0*/  BRA `(.L_x_67) ;  /* 0x0000000000147947 */ /* 0x000fea0003800000 */
.L_x_66:
[----:B------:R-:W-:Y:S02]  /*38e0*/  MOV R2, 0x3900 ;  /* 0x0000390000027802 */ /* 0x000fe40000000f00 */
[----:B----45:R-:W-:Y:S05]  /*38f0*/  CALL.REL.NOINC `($__internal_0_$__cuda_sm10x_tcgen05_guardrail_trap_col_being_dealloced_not_returned_by_alloc) ;  /* 0x0000003c009c7944 */ /* 0x030fea0003c00000 */
[----:B------:R-:W-:Y:S05]  /*3900*/  BRA `(.L_x_67) ;  /* 0x0000000000087947 */ /* 0x000fea0003800000 */
.L_x_65:
[----:B------:R-:W-:Y:S02]  /*3910*/  MOV R2, 0x3930 ;  /* 0x0000393000027802 */ /* 0x000fe40000000f00 */
[----:B----45:R-:W-:Y:S05]  /*3920*/  CALL.REL.NOINC `($__internal_2_$__cuda_sm10x_tcgen05_guardrail_trap_unallocated_columns_being_dealloced) ;  /* 0x0000003c00a87944 */ /* 0x030fea0003c00000 */
.L_x_67:
[----:B------:R-:W-:Y:S01]  /*3930*/  NOP ;  /* 0x0000000000007918 */ /* 0x000fe20000000000 */
[----:B------:R-:W-:Y:S05]  /*3940*/  EXIT ;  /* 0x000000000000794d */ /* 0x000fea0003800000 */
.L_x_49:
[----:B------:R-:W-:-:S09]  /*3950*/  UISETP.NE.OR UP2, UPT, UR8, 0x3, !UP2 ;  /* 0x000000030800788c */ /* 0x000fd2000d745670 */
[----:B------:R-:W-:Y:S05]  /*3960*/  BRA.U UP2, `(.L_x_68) ;  /* 0x0000000d02ac7547 */ /* 0x000fea000b800000 */
[----:B------:R-:W1:Y:S01]  /*3970*/  LDC R0, c[0x0][0xb30] ;  /* 0x0002cc00ff007b82 */ /* 0x000e620000000800 */
[----:B------:R-:W2:Y:S01]  /*3980*/  LDCU.64 UR8, c[0x0][0x888] ;  /* 0x00011100ff0877ac */ /* 0x000ea20008000a00 */
[----:B------:R-:W-:Y:S01]  /*3990*/  IMAD.MOV.U32 R32, RZ, RZ, 0x1 ;  /* 0x00000001ff207424 */ /* 0x000fe200078e00ff */
[----:B------:R-:W-:Y:S01]  /*39a0*/  CS2R R28, SRZ ;  /* 0x00000000001c7805 */ /* 0x000fe2000001ff00 */
[----:B------:R-:W-:Y:S01]  /*39b0*/  IMAD.MOV.U32 R25, RZ, RZ, 0x1000 ;  /* 0x00001000ff197424 */ /* 0x000fe200078e00ff */
[----:B------:R-:W4:Y:S03]  /*39c0*/  LDCU.64 UR4, c[0x0][0x890] ;  /* 0x00011200ff0477ac */ /* 0x000f260008000a00 */
[----:B------:R-:W3:Y:S01]  /*39d0*/  LDC R24, c[0x0][0x370] ;  /* 0x0000dc00ff187b82 */ /* 0x000ee20000000800 */
[----:B------:R-:W-:Y:S01]  /*39e0*/  UMOV UR7, 0x400 ;  /* 0x0000040000077882 */ /* 0x000fe20000000000 */
[----:B------:R-:W-:-:S02]  /*39f0*/  UPLOP3.LUT UP1, UPT, UPT, UPT, UPT, 0x40, 0x4 ;  /* 0x000000000004789c */ /* 0x000fc40003f2e870 */
[----:B------:R-:W-:Y:S01]  /*3a00*/  ULEA UR7, UR37, UR7, 0x18 ;  /* 0x0000000725077291 */ /* 0x000fe2000f8ec0ff */
[----:B------:R-:W-:-:S03]  /*3a10*/  UMOV UR13, URZ ;  /* 0x000000ff000d7c82 */ /* 0x000fc60008000000 */
[----:B------:R-:W3:Y:S01]  /*3a20*/  LDC R3, c[0x0][0xb0c] ;  /* 0x0002c300ff037b82 */ /* 0x000ee20000000800 */
[----:B--2---:R-:W-:Y:S02]  /*3a30*/  UISETP.NE.U32.AND UP3, UPT, UR8, URZ, UPT ;  /* 0x000000ff0800728c */ /* 0x004fe4000bf65070 */
[----:B----4-:R-:W-:-:S05]  /*3a40*/  UISETP.NE.U32.AND UP4, UPT, UR4, URZ, UPT ;  /* 0x000000ff0400728c */ /* 0x010fca000bf85070 */
[----:B------:R-:W2:Y:S01]  /*3a50*/  LDC R22, c[0x0][0xb20] ;  /* 0x0002c800ff167b82 */ /* 0x000ea20000000800 */
[----:B-1----:R-:W-:Y:S01]  /*3a60*/  ISETP.NE.AND P1, PT, R0, 0x1, PT ;  /* 0x000000010000780c */ /* 0x002fe20003f25270 */
[----:B------:R-:W-:Y:S02]  /*3a70*/  UISETP.NE.AND.EX UP3, UPT, UR9, URZ, UPT, UP3 ;  /* 0x000000ff0900728c */ /* 0x000fe4000bf65330 */
[----:B------:R-:W-:-:S04]  /*3a80*/  UISETP.NE.AND.EX UP4, UPT, UR5, URZ, UPT, UP4 ;  /* 0x000000ff0500728c */ /* 0x000fc8000bf85340 */
[----:B------:R-:W1:Y:S08]  /*3a90*/  LDC.64 R30, c[0x0][0x348] ;  /* 0x0000d200ff1e7b82 */ /* 0x000e700000000a00 */
[----:B------:R-:W4:Y:S08]  /*3aa0*/  LDC.64 R14, c[0x0][0xb10] ;  /* 0x0002c400ff0e7b82 */ /* 0x000f300000000a00 */
[----:B------:R-:W1:Y:S08]  /*3ab0*/  LDC.64 R6, c[0x0][0xb18] ;  /* 0x0002c600ff067b82 */ /* 0x000e700000000a00 */
[----:B------:R-:W1:Y:S08]  /*3ac0*/  LDC.64 R4, c[0x0][0xb28] ;  /* 0x0002ca00ff047b82 */ /* 0x000e700000000a00 */
[----:B--23--:R-:W1:Y:S02]  /*3ad0*/  LDC R23, c[0x0][0x374] ;  /* 0x0000dd00ff177b82 */ /* 0x00ce640000000800 */
.L_x_77:
[C---:B------:R-:W-:Y:S02]  /*3ae0*/  LEA R0, R29.reuse, UR7, 0x3 ;  /* 0x000000071d007c11 */ /* 0x040fe4000f8e18ff */
[----:B------:R-:W-:Y:S02]  /*3af0*/  SHF.L.U32 R2, R28, 0x1f, RZ ;  /* 0x0000001f1c027819 */ /* 0x000fe400000006ff */
[----:B------:R-:W-:Y:S02]  /*3b00*/  LEA R16, R29, UR7, 0x4 ;  /* 0x000000071d107c11 */ /* 0x000fe4000f8e20ff */
[----:B--2---:R-:W2:Y:S02]  /*3b10*/  SYNCS.PHASECHK.TRANS64.TRYWAIT P0, [R0+URZ+0x90], R2 ;  /* 0x00009002000075a7 */ /* 0x004ea400080011ff */
[----:B--2---:R-:W-:Y:S05]  /*3b20*/  @!P0 BRA `(.L_x_69) ;  /* 0x0000003800348947 */ /* 0x004fea0003800000 */
.L_x_145:
[----:B------:R-:W-:Y:S01]  /*3b30*/  ISETP.GE.AND P0, PT, R26, 0x1, PT ;  /* 0x000000011a00780c */ /* 0x000fe20003f06270 */
[----:B------:R-:W3:Y:S01]  /*3b40*/  LDS.128 R16, [R16+0x120] ;  /* 0x0001200010107984 */ /* 0x000ee20000000c00 */
[----:B--2---:R-:W-:Y:S01]  /*3b50*/  VIADD R0, R0, 0xa0 ;  /* 0x000000a000007836 */ /* 0x004fe20000000000 */
[----:B------:R-:W-:Y:S01]  /*3b60*/  @!PT LDS RZ, [RZ] ;  /* 0x00000000fffff984 */ /* 0x000fe20000000800 */
[----:B------:R-:W-:Y:S01]  /*3b70*/  @!PT LDS RZ, [RZ] ;  /* 0x00000000fffff984 */ /* 0x000fe20000000800 */
[----:B------:R-:W-:Y:S01]  /*3b80*/  @!PT LDS RZ, [RZ] ;  /* 0x00000000fffff984 */ /* 0x000fe20000000800 */
[----:B------:R-:W-:Y:S01]  /*3b90*/  @!PT LDS RZ, [RZ] ;  /* 0x00000000fffff984 */ /* 0x000fe20000000800 */
[----:B------:R2:W-:Y:S06]  /*3ba0*/  MEMBAR.ALL.CTA ;  /* 0x0000000000007992 */ /* 0x0005ec0000008000 */
[----:B--2---:R-:W2:Y:S01]  /*3bb0*/  FENCE.VIEW.ASYNC.S ;  /* 0x00000000000073c6 */ /* 0x004ea20000000000 */
[----:B------:R-:W-:Y:S04]  /*3bc0*/  PRMT R0, RZ, 0x654, R0 ;  /* 0x00000654ff007816 */ /* 0x000fe80000000000 */
[----:B--2---:R2:W-:Y:S01]  /*3bd0*/  SYNCS.ARRIVE.TRANS64.RED.A1T0 RZ, [R0+URZ], RZ ;  /* 0x000000ff00ff79a7 */ /* 0x0045e200081004ff */
[----:B---3--:R-:W-:Y:S11]  /*3be0*/  LOP3.LUT P3, RZ, R18, 0x1, RZ, 0xc0, !PT ;  /* 0x0000000112ff7812 */ /* 0x008ff6000786c0ff */
[----:B------:R-:W-:Y:S02]  /*3bf0*/  @!UPT UIADD3 URZ, UPT, UPT, URZ, URZ, URZ ;  /* 0x000000fffffff290 */ /* 0x000fe4000fffe0ff */
[----:B------:R-:W-:Y:S02]  /*3c00*/  @P3 MOV R11, R16 ;  /* 0x00000010000b3202 */ /* 0x000fe40000000f00 */
[----:B------:R-:W-:Y:S01]  /*3c10*/  @P3 LOP3.LUT R10, R17, 0xffff, RZ, 0xc0, !PT ;  /* 0x0000ffff110a3812 */ /* 0x000fe200078ec0ff */
[----:B--2---:R-:W-:Y:S06]  /*3c20*/  @!P0 BRA `(.L_x_70) ;  /* 0x0000000000a48947 */ /* 0x004fec0003800000 */
[-C--:B-1----:R-:W-:Y:S01]  /*3c30*/  IMAD.HI.U32 R0, R23, R7.reuse, RZ ;  /* 0x0000000717007227 */ /* 0x082fe200078e00ff */
[----:B------:R-:W-:Y:S02]  /*3c40*/  ISETP.NE.AND P0, PT, R6, 0x1, PT ;  /* 0x000000010600780c */ /* 0x000fe40003f05270 */
[----:B------:R-:W-:Y:S01]  /*3c50*/  ISETP.NE.AND P2, PT, R26, 0x1, PT ;  /* 0x000000011a00780c */ /* 0x000fe20003f45270 */
[----:B----4-:R-:W-:Y:S01]  /*3c60*/  IMAD.HI.U32 R9, R24, R14, RZ ;  /* 0x0000000e18097227 */ /* 0x010fe200078e00ff */
[----:B------:R-:W-:Y:S02]  /*3c70*/  SHF.R.U32.HI R0, RZ, R22, R0 ;  /* 0x00000016ff007219 */ /* 0x000fe40000011600 */
[----:B------:R-:W-:Y:S01]  /*3c80*/  ISETP.NE.AND P4, PT, R3, 0x1, PT ;  /* 0x000000010300780c */ /* 0x000fe20003f85270 */
[----:B------:R-:W-:Y:S01]  /*3c90*/  IMAD.HI.U32 R13, R10, R7, RZ ;  /* 0x000000070a0d7227 */ /* 0x000fe200078e00ff */
[----:B------:R-:W-:Y:S02]  /*3ca0*/  SHF.R.U32.HI R9, RZ, R15, R9 ;  /* 0x0000000fff097219 */ /* 0x000fe40000011609 */
[----:B------:R-:W-:Y:S01]  /*3cb0*/  SEL R0, R23, R0, !P0 ;  /* 0x0000000017007207 */ /* 0x000fe20004000000 */
[----:B------:R-:W-:Y:S01]  /*3cc0*/  IMAD.HI.U32 R12, R11, R14, RZ ;  /* 0x0000000e0b0c7227 */ /* 0x000fe200078e00ff */
[----:B------:R-:W-:Y:S03]  /*3cd0*/  SEL R9, R24, R9, !P4 ;  /* 0x0000000918097207 */ /* 0x000fe60006000000 */
[-C--:B------:R-:W-:Y:S01]  /*3ce0*/  IMAD.HI.U32 R8, R0, R4.reuse, RZ ;  /* 0x0000000400087227 */ /* 0x080fe200078e00ff */
[----:B------:R-:W-:Y:S03]  /*3cf0*/  SHF.R.U32.HI R12, RZ, R15, R12 ;  /* 0x0000000fff0c7219 */ /* 0x000fe6000001160c */
[----:B------:R-:W-:Y:S01]  /*3d00*/  IMAD.HI.U32 R2, R9, R4, RZ ;  /* 0x0000000409027227 */ /* 0x000fe200078e00ff */
[-C--:B------:R-:W-:Y:S02]  /*3d10*/  @P2 SHF.R.U32.HI R0, RZ, R5.reuse, R8 ;  /* 0x00000005ff002219 */ /* 0x080fe40000011608 */
[----:B------:R-:W-:Y:S02]  /*3d20*/  SHF.R.U32.HI R8, RZ, R22, R13 ;  /* 0x00000016ff087219 */ /* 0x000fe4000001160d */
[----:B------:R-:W-:Y:S01]  /*3d30*/  @P2 SHF.R.U32.HI R9, RZ, R5, R2 ;  /* 0x00000005ff092219 */ /* 0x000fe20000011602 */
[----:B------:R-:W-:Y:S01]  /*3d40*/  IMAD R0, R26, R0, RZ ;  /* 0x000000001a007224 */ /* 0x000fe200078e02ff */
[----:B------:R-:W-:Y:S02]  /*3d50*/  SEL R8, R10, R8, !P0 ;  /* 0x000000080a087207 */ /* 0x000fe40004000000 */
[----:B------:R-:W-:Y:S01]  /*3d60*/  SEL R2, R11, R12, !P4 ;  /* 0x0000000c0b027207 */ /* 0x000fe20006000000 */
[----:B------:R-:W-:Y:S01]  /*3d70*/  IMAD R12, R26, R9, RZ ;  /* 0x000000091a0c7224 */ /* 0x000fe200078e02ff */
[C---:B------:R-:W-:Y:S01]  /*3d80*/  ISETP.GE.AND P0, PT, R8.reuse, R0, PT ;  /* 0x000000000800720c */ /* 0x040fe20003f06270 */
[----:B------:R-:W-:Y:S03]  /*3d90*/  IMAD.HI.U32 R0, R8, R4, RZ ;  /* 0x0000000408007227 */ /* 0x000fe600078e00ff */
[----:B------:R-:W-:Y:S02]  /*3da0*/  ISETP.GE.OR P0, PT, R2, R12, P0 ;  /* 0x0000000c0200720c */ /* 0x000fe40000706670 */
[-C--:B------:R-:W-:Y:S04]  /*3db0*/  SHF.R.U32.HI R0, RZ, R5.reuse, R0 ;  /* 0x00000005ff007219 */ /* 0x080fe80000011600 */
[----:B------:R-:W-:Y:S05]  /*3dc0*/  SEL R13, R8, R0, !P2 ;  /* 0x00000000080d7207 */ /* 0x000fea0005000000 */
[----:B------:R-:W-:Y:S02]  /*3dd0*/  IMAD.MOV R12, RZ, RZ, -R13 ;  /* 0x000000ffff0c7224 */ /* 0x000fe400078e0a0d */
[----:B------:R-:W-:Y:S04]  /*3de0*/  @!P0 IMAD.HI.U32 R0, R2, R4, RZ ;  /* 0x0000000402008227 */ /* 0x000fe800078e00ff */
[----:B------:R-:W-:Y:S01]  /*3df0*/  IMAD R12, R26, R12, R8 ;  /* 0x0000000c1a0c7224 */ /* 0x000fe200078e0208 */
[----:B------:R-:W-:Y:S04]  /*3e00*/  @!P0 SHF.R.U32.HI R0, RZ, R5, R0 ;  /* 0x00000005ff008219 */ /* 0x000fe80000011600 */
[----:B------:R-:W-:Y:S04]  /*3e10*/  @!P0 SEL R0, R2, R0, !P2 ;  /* 0x0000000002008207 */ /* 0x000fe80005000000 */
[----:B------:R-:W-:Y:S01]  /*3e20*/  @!P0 IADD3 R13, PT, PT, R13, -R0, RZ ;  /* 0x800000000d0d8210 */ /* 0x000fe20007ffe0ff */
[----:B------:R-:W-:Y:S01]  /*3e30*/  @!P0 IMAD R0, R9, R12, R0 ;  /* 0x0000000c09008224 */ /* 0x000fe200078e0200 */
[----:B------:R-:W-:Y:S01]  /*3e40*/  IADD3 R9, PT, PT, -R8, RZ, RZ ;  /* 0x000000ff08097210 */ /* 0x000fe20007ffe1ff */
[--C-:B------:R-:W-:Y:S02]  /*3e50*/  IMAD.MOV R12, RZ, RZ, -R2.reuse ;  /* 0x000000ffff0c7224 */ /* 0x100fe400078e0a02 */
[----:B------:R-:W-:Y:S02]  /*3e60*/  @!P0 IMAD R8, R13, R26, R2 ;  /* 0x0000001a0d088224 */ /* 0x000fe400078e0202 */
[----:B------:R-:W-:Y:S02]  /*3e70*/  @!P0 IMAD.MOV.U32 R2, RZ, RZ, R0 ;  /* 0x000000ffff028224 */ /* 0x000fe400078e0000 */
[----:B------:R-:W-:Y:S02]  /*3e80*/  IMAD R11, R3, R12, R11 ;  /* 0x0000000c030b7224 */ /* 0x000fe400078e020b */
[----:B------:R-:W-:Y:S02]  /*3e90*/  IMAD R10, R6, R9, R10 ;  /* 0x00000009060a7224 */ /* 0x000fe400078e020a */
[----:B------:R-:W-:Y:S02]  /*3ea0*/  IMAD R11, R2, R3, R11 ;  /* 0x00000003020b7224 */ /* 0x000fe400078e020b */
[----:B------:R-:W-:Y:S02]  /*3eb0*/  IMAD R10, R8, R6, R10 ;  /* 0x00000006080a7224 */ /* 0x000fe400078e020a */
.L_x_70:
[----:B------:R-:W-:Y:S05]  /*3ec0*/  BRA.U UP1, `(.L_x_71) ;  /* 0x0000000101107547 */ /* 0x000fea000b800000 */
[----:B------:R-:W-:Y:S04]  /*3ed0*/  MOV R2, UR6 ;  /* 0x0000000600027c02 */ /* 0x000fe80008000f00 */
[----:B------:R-:W-:Y:S04]  /*3ee0*/  SHF.L.U32 R2, R2, 0x1f, RZ ;  /* 0x0000001f02027819 */ /* 0x000fe800000006ff */
[----:B------:R-:W2:Y:S02]  /*3ef0*/  SYNCS.PHASECHK.TRANS64.TRYWAIT P0, [UR7+0x88], R2 ;  /* 0x00008802ff0075a7 */ /* 0x000ea40008001107 */
[----:B--2---:R-:W-:Y:S05]  /*3f00*/  @!P0 BRA `(.L_x_72) ;  /* 0x0000003400508947 */ /* 0x004fea0003800000 */
.L_x_71:
[----:B------:R-:W-:Y:S02]  /*3f10*/  R2UR UR11, R21 ;  /* 0x00000000150b72ca */ /* 0x000fe400000e0000 */
[----:B------:R-:W-:Y:S02]  /*3f20*/  R2UR UR10, R20 ;  /* 0x00000000140a72ca */ /* 0x000fe400000e0000 */
[----:B------:R-:W-:Y:S04]  /*3f30*/  ISETP.NE.U32.AND P2, PT, RZ, UR4, PT ;  /* 0x00000004ff007c0c */ /* 0x000fe8000bf45070 */
[----:B------:R-:W-:Y:S05]  /*3f40*/  ISETP.NE.AND.EX P2, PT, RZ, UR5, PT, P2 ;  /* 0x00000005ff007c0c */ /* 0x000fea000bf45320 */
[----:B------:R-:W-:Y:S02]  /*3f50*/  USHF.L.U32 UR11, UR11, 0x6, URZ ;  /* 0x000000060b0b7899 */ /* 0x000fe400080006ff */
[----:B------:R-:W-:Y:S01]  /*3f60*/  USHF.L.U32 UR10, UR10, 0x6, URZ ;  /* 0x000000060a0a7899 */ /* 0x000fe200080006ff */
[----:B------:R-:W-:Y:S11]  /*3f70*/  BRA.U !UP4, `(.L_x_73) ;  /* 0x000000010c347547 */ /* 0x000ff6000b800000 */
[----:B------:R-:W-:Y:S01]  /*3f80*/  UPLOP3.LUT UP0, UPT, UPT, UPT, UP3, 0x80, 0x8 ;  /* 0x000000000008789c */ /* 0x000fe20003f0f030 */
[----:B--2---:R-:W-:Y:S02]  /*3f90*/  HFMA2 R0, -RZ, RZ, 0, 5.9604644775390625e-08 ;  /* 0x00000001ff007431 */ /* 0x004fe400000001ff */
[----:B------:R-:W-:Y:S03]  /*3fa0*/  IMAD.MOV.U32 R60, RZ, RZ, 0x1 ;  /* 0x00000001ff3c7424 */ /* 0x000fe600078e00ff */
[----:B------:R-:W-:Y:S05]  /*3fb0*/  PLOP3.LUT P0, PT, PT, PT, UP0, 0x80, 0x8 ;  /* 0x000000000008781c */ /* 0x000fea0003f0f008 */
[----:B------:R-:W2:Y:S01]  /*3fc0*/  @UP0 LDCU.64 UR14, c[0x0][0x888] ;  /* 0x00011100ff0e07ac */ /* 0x000ea20008000a00 */
[----:B------:R-:W-:Y:S07]  /*3fd0*/  @UP0 UIMAD UR8, UR36, UR4, URZ ;  /* 0x00000004240802a4 */ /* 0x000fee000f8e02ff */
[----:B------:R-:W-:Y:S01]  /*3fe0*/  @!P0 PRMT R60, R0, 0x7610, R60 ;  /* 0x00007610003c8816 */ /* 0x000fe2000000003c */
[----:B--2---:R-:W-:Y:S03]  /*3ff0*/  @UP0 UIMAD.WIDE UR14, UR8, 0x4, UR14 ;  /* 0x00000004080e08a5 */ /* 0x004fe6000f8e020e */
[----:B------:R-:W2:Y:S03]  /*4000*/  @!UP0 LDCU UR8, c[0x0][0x880] ;  /* 0x00011000ff0887ac */ /* 0x000ea60008000800 */
[----:B------:R-:W-:Y:S01]  /*4010*/  IMAD.U32 R8, RZ, RZ, UR14 ;  /* 0x0000000eff087e24 */ /* 0x000fe2000f8e00ff */
[----:B------:R-:W-:Y:S05]  /*4020*/  MOV R9, UR15 ;  /* 0x0000000f00097c02 */ /* 0x000fea0008000f00 */
[----:B-----5:R3:W5:Y:S02]  /*4030*/  @P0 LDG.E R35, desc[UR46][R8.64] ;  /* 0x0000002e08230981 */ /* 0x020764000c1e1900 */
[----:B--23--:R-:W-:Y:S07]  /*4040*/  @!P0 IMAD.U32 R35, RZ, RZ, UR8 ;  /* 0x00000008ff238e24 */ /* 0x00cfee000f8e00ff */
.L_x_73:
[----:B-----5:R-:W-:Y:S01]  /*4050*/  @!P2 FSETP.EQ.AND P0, PT, R35, RZ, PT ;  /* 0x000000ff2300a20b */ /* 0x020fe20003f02000 */
[----:B------:R-:W-:Y:S01]  /*4060*/  @!UPT UIADD3 URZ, UPT, UPT, URZ, URZ, URZ ;  /* 0x000000fffffff290 */ /* 0x000fe2000fffe0ff */
[----:B------:R-:W-:Y:S11]  /*4070*/  @!P2 BRA `(.L_x_74) ;  /* 0x000000000014a947 */ /* 0x000ff60003800000 */
[----:B------:R-:W-:Y:S02]  /*4080*/  LOP3.LUT P2, RZ, R60, 0xff, RZ, 0xc0, !PT ;  /* 0x000000ff3cff7812 */ /* 0x000fe4000784c0ff */
[----:B------:R-:W-:Y:S04]  /*4090*/  PLOP3.LUT P0, PT, PT, PT, UP0, 0x80, 0x8 ;  /* 0x000000000008781c */ /* 0x000fe80003f0f008 */
[----:B------:R-:W-:Y:S07]  /*40a0*/  PLOP3.LUT P0, PT, P0, PT, PT, 0x8, 0x80 ;  /* 0x000000000080781c */ /* 0x000fee000070e170 */
[----:B------:R-:W-:Y:S11]  /*40b0*/  @P2 FSETP.EQ.AND P0, PT, R35, RZ, PT ;  /* 0x000000ff2300220b */ /* 0x000ff60003f02000 */
[----:B------:R-:W-:Y:S02]  /*40c0*/  @!UPT UIADD3 URZ, UPT, UPT, URZ, URZ, URZ ;  /* 0x000000fffffff290 */ /* 0x000fe4000fffe0ff */
.L_x_74:
[----:B------:R-:W-:Y:S01]  /*40d0*/  ULEA UR15, UR13, UR7, 0x3 ;  /* 0x000000070d0f7291 */ /* 0x000fe2000f8e18ff */
[----:B------:R-:W-:Y:S02]  /*40e0*/  SHF.L.U32 R9, R32, 0x1f, RZ ;  /* 0x0000001f20097819 */ /* 0x000fe400000006ff */
[----:B------:R-:W-:Y:S04]  /*40f0*/  ELECT P4, URZ, PT ;  /* 0x0000000000ff782f */ /* 0x000fe80003880000 */
[----:B------:R-:W-:Y:S02]  /*4100*/  PLOP3.LUT P4, PT, P0, P4, PT, 0xf2, 0x2f ;  /* 0x00000000002f781c */ /* 0x000fe40000789e72 */
[----:B------:R-:W3:Y:S11]  /*4110*/  SYNCS.PHASECHK.TRANS64.TRYWAIT P2, [UR15+0x68], R9 ;  /* 0x00006809ff0075a7 */ /* 0x000ef6000804110f */
[----:B-1----:R-:W-:Y:S05]  /*4120*/  @!P4 IADD3 R8, P0, PT, R30, 0x580, RZ ;  /* 0x000005801e08c810 */ /* 0x002fea0007f1e0ff */
[----:B--2---:R-:W-:Y:S01]  /*4130*/  @!P4 IMAD.X R2, RZ, RZ, R31, P0 ;  /* 0x000000ffff02c224 */ /* 0x004fe200000e061f */
[----:B---3--:R-:W-:Y:S07]  /*4140*/  @!P2 BRA `(.L_x_75) ;  /* 0x0000003000d8a947 */ /* 0x008fee0003800000 */
.L_x_148:
[----:B------:R-:W2:Y:S01]  /*4150*/  LDC.64 R12, c[0x0][0xb18] ;  /* 0x0002c600ff0c7b82 */ /* 0x000ea20000000a00 */
[----:B------:R-:W-:Y:S01]  /*4160*/  @!P4 R2UR UR8, R2 ;  /* 0x000000000208c2ca */ /* 0x000fe200000e0000 */
[----:B------:R-:W-:Y:S01]  /*4170*/  VOTEU.ALL UP2, P4 ;  /* 0x0000000000ff7886 */ /* 0x000fe20002040000 */
[----:B------:R-:W-:Y:S01]  /*4180*/  @!P4 R2UR UR9, R8 ;  /* 0x000000000809c2ca */ /* 0x000fe200000e0000 */
[----:B------:R-:W-:Y:S01]  /*4190*/  VOTEU.ALL UP1, P4 ;  /* 0x0000000000ff7886 */ /* 0x000fe20002020000 */
[----:B-1----:R-:W-:Y:S03]  /*41a0*/  @!P4 IMAD.MOV.U32 R0, RZ, RZ, 0x1000 ;  /* 0x00001000ff00c424 */ /* 0x002fe600078e00ff */
[----:B------:R-:W1:Y:S01]  /*41b0*/  @!P1 LDC R2, c[0x0][0xb0c] ;  /* 0x0002c300ff029b82 */ /* 0x000e620000000800 */
[----:B------:R-:W-:Y:S01]  /*41c0*/  UMOV UR20, 0x0 ;  /* 0x0000000000147882 */ /* 0x000fe20000000000 */
[----:B------:R-:W-:Y:S01]  /*41d0*/  UMOV UR21, 0x10000000 ;  /* 0x1000000000157882 */ /* 0x000fe20000000000 */
[----:B------:R-:W-:Y:S01]  /*41e0*/  UMOV UR12, UR36 ;  /* 0x00000024000c7c82 */ /* 0x000fe20008000000 */
[----:B------:R-:W-:Y:S01]  /*41f0*/  UIADD3 UR14, UPT, UPT, UR13, 0x1, URZ ;  /* 0x000000010d0e7890 */ /* 0x000fe2000fffe0ff */
[----:B------:R-:W-:Y:S01]  /*4200*/  @P3 SHF.R.U32.HI R27, RZ, 0x10, R17 ;  /* 0x00000010ff1b3819 */ /* 0x000fe20000011611 */
[----:B------:R-:W-:Y:S02]  /*4210*/  VIADD R29, R29, 0x1 ;  /* 0x000000011d1d7836 */ /* 0x000fe40000000000 */
[----:B------:R-:W-:Y:S01]  /*4220*/  IMAD.U32 R9, RZ, RZ, UR8 ;  /* 0x00000008ff097e24 */ /* 0x000fe2000f8e00ff */
[----:B------:R-:W-:Y:S01]  /*4230*/  @!UP2 ULEA UR8, UR13, UR7, 0xc ;  /* 0x000000070d08a291 */ /* 0x000fe2000f8e60ff */
[----:B------:R-:W-:Y:S01]  /*4240*/  IMAD.U32 R8, RZ, RZ, UR9 ;  /* 0x00000009ff087e24 */ /* 0x000fe2000f8e00ff */
[----:B------:R-:W-:Y:S02]  /*4250*/  UIADD3 UR9, UPT, UPT, UR15, 0x50, URZ ;  /* 0x000000500f097890 */ /* 0x000fe4000fffe0ff */
[----:B------:R-:W-:Y:S01]  /*4260*/  @!P4 R2UR UR19, R9 ;  /* 0x000000000913c2ca */ /* 0x000fe200000e0000 */
[----:B------:R-:W-:Y:S01]  /*4270*/  @!UP2 UIADD3 UR8, UPT, UPT, UR8, 0x200, URZ ;  /* 0x000002000808a890 */ /* 0x000fe2000fffe0ff */
[----:B------:R-:W-:Y:S01]  /*4280*/  @!P4 R2UR UR18, R8 ;  /* 0x000000000812c2ca */ /* 0x000fe200000e0000 */
[----:B------:R-:W-:Y:S01]  /*4290*/  UISETP.NE.AND UP5, UPT, UR14, 0x3, UPT ;  /* 0x000000030e00788c */ /* 0x000fe2000bfa5270 */
[----:B------:R-:W3:Y:S01]  /*42a0*/  LDC.64 R8, c[0x0][0xb10] ;  /* 0x0002c400ff087b82 */ /* 0x000ee20000000a00 */
[----:B------:R-:W-:Y:S02]  /*42b0*/  UPRMT UR16, UR37, 0x654, UR9 ;  /* 0x0000065425107896 */ /* 0x000fe40008000009 */
[----:B------:R-:W-:Y:S02]  /*42c0*/  USEL UR17, URZ, 0x1, UP5 ;  /* 0x00000001ff117887 */ /* 0x000fe4000a800000 */
[----:B------:R-:W-:Y:S04]  /*42d0*/  USEL UR14, UR14, URZ, UP5 ;  /* 0x000000ff0e0e7287 */ /* 0x000fe8000a800000 */
[----:B------:R-:W-:Y:S01]  /*42e0*/  ULEA UR13, UR14, UR7, 0x3 ;  /* 0x000000070e0d7291 */ /* 0x000fe2000f8e18ff */
[----:B------:R-:W-:Y:S01]  /*42f0*/  LOP3.LUT R32, R32, UR17, RZ, 0x3c, !PT ;  /* 0x0000001120207c12 */ /* 0x000fe2000f8e3cff */
[----:B------:R1:W-:Y:S01]  /*4300*/  @!UP1 UTMALDG.3D [UR8], [UR18], desc[UR20] ;  /* 0x00001408120095b4 */ /* 0x0003e20008011000 */
[----:B------:R5:W-:Y:S02]  /*4310*/  @!P4 SYNCS.ARRIVE.TRANS64.RED.A0TR RZ, [UR15+0x50], R0 ;  /* 0x00005000ffffc9a7 */ /* 0x000be4000830040f */
[----:B------:R-:W-:Y:S01]  /*4320*/  SHF.L.U32 R20, R32, 0x1f, RZ ;  /* 0x0000001f20147819 */ /* 0x000fe200000006ff */
[C---:B---3--:R-:W-:Y:S01]  /*4330*/  @!P1 IMAD.HI.U32 R8, R11.reuse, R8, RZ ;  /* 0x000000080b089227 */ /* 0x048fe200078e00ff */
[----:B--2---:R-:W-:Y:S02]  /*4340*/  @!P1 ISETP.NE.AND P0, PT, R12, 0x1, PT ;  /* 0x000000010c00980c */ /* 0x004fe40003f05270 */
[----:B-1----:R-:W-:Y:S01]  /*4350*/  @!P1 ISETP.NE.AND P2, PT, R2, 0x1, PT ;  /* 0x000000010200980c */ /* 0x002fe20003f45270 */
[----:B------:R-:W-:Y:S01]  /*4360*/  SYNCS.ARRIVE.TRANS64.RED.A1T0 RZ, [UR16], RZ ;  /* 0x000000ffffff79a7 */ /* 0x000fe20008100410 */
[C---:B------:R-:W-:Y:S01]  /*4370*/  @!P1 IMAD.HI.U32 R13, R10.reuse, R13, RZ ;  /* 0x0000000d0a0d9227 */ /* 0x040fe200078e00ff */
[----:B------:R-:W-:Y:S04]  /*4380*/  @!P1 SHF.R.U32.HI R8, RZ, R9, R8 ;  /* 0x00000009ff089219 */ /* 0x000fe80000011608 */
[----:B------:R-:W-:Y:S01]  /*4390*/  @!P1 SEL R8, R11, R8, !P2 ;  /* 0x000000080b089207 */ /* 0x000fe20005000000 */
[----:B------:R-:W1:Y:S01]  /*43a0*/  SYNCS.PHASECHK.TRANS64.TRYWAIT P5, [UR13+0x68], R20 ;  /* 0x00006814ff0075a7 */ /* 0x000e6200080a110d */
[----:B-----5:R-:W2:Y:S02]  /*43b0*/  @!P1 LDC R0, c[0x0][0xb20] ;  /* 0x0002c800ff009b82 */ /* 0x020ea40000000800 */
[----:B--2---:R-:W-:Y:S04]  /*43c0*/  @!P1 SHF.R.U32.HI R0, RZ, R0, R13 ;  /* 0x00000000ff009219 */ /* 0x004fe8000001160d */
[----:B------:R-:W-:Y:S05]  /*43d0*/  @!P1 SEL R9, R10, R0, !P0 ;  /* 0x000000000a099207 */ /* 0x000fea0004000000 */
[----:B------:R-:W-:Y:S02]  /*43e0*/  @!P1 IMAD.IADD R0, R9, 0x1, -R8 ;  /* 0x0000000109009824 */ /* 0x000fe400078e0a08 */
[----:B------:R-:W-:Y:S02]  /*43f0*/  @!P1 IMAD.IADD R8, R8, 0x1, -R9 ;  /* 0x0000000108089824 */ /* 0x000fe400078e0a09 */
[----:B------:R-:W-:Y:S02]  /*4400*/  @!P1 IMAD R11, R0, R2, R11 ;  /* 0x00000002000b9224 */ /* 0x000fe400078e020b */
[----:B------:R-:W-:Y:S01]  /*4410*/  @!P1 IMAD R10, R8, R12, R10 ;  /* 0x0000000c080a9224 */ /* 0x000fe200078e020a */
[----:B-1----:R-:W-:Y:S06]  /*4420*/  @!P5 BRA `(.L_x_76) ;  /* 0x000000300038d947 */ /* 0x002fec0003800000 */
.L_x_150:
[----:B------:R-:W-:Y:S01]  /*4430*/  @!P4 IADD3 R2, P0, PT, R30, 0x580, RZ ;  /* 0x000005801e02c810 */ /* 0x000fe20007f1e0ff */
[----:B------:R-:W-:Y:S01]  /*4440*/  UMOV UR18, 0x0 ;  /* 0x0000000000127882 */ /* 0x000fe20000000000 */
[----:B------:R-:W-:Y:S01]  /*4450*/  UMOV UR19, 0x10000000 ;  /* 0x1000000000137882 */ /* 0x000fe20000000000 */
[----:B------:R-:W-:Y:S01]  /*4460*/  VOTEU.ALL UP1, P4 ;  /* 0x0000000000ff7886 */ /* 0x000fe20002020000 */
[----:B------:R-:W-:Y:S01]  /*4470*/  @!P4 R2UR UR9, R2 ;  /* 0x000000000209c2ca */ /* 0x000fe200000e0000 */
[----:B-1----:R-:W-:Y:S01]  /*4480*/  @!P4 IMAD.X R0, RZ, RZ, R31, P0 ;  /* 0x000000ffff00c224 */ /* 0x002fe200000e061f */
[----:B------:R-:W-:Y:S01]  /*4490*/  UMOV UR12, UR36 ;  /* 0x00000024000c7c82 */ /* 0x000fe20008000000 */
[----:B------:R-:W-:Y:S01]  /*44a0*/  @P3 R2UR UR36, R27 ;  /* 0x000000001b2432ca */ /* 0x000fe200000e0000 */
[----:B------:R-:W-:Y:S01]  /*44b0*/  @!UP1 ULEA UR15, UR14, UR7, 0xc ;  /* 0x000000070e0f9291 */ /* 0x000fe2000f8e60ff */
[----:B------:R-:W-:Y:S01]  /*44c0*/  ISETP.NE.AND P0, PT, R29, 0x2, PT ;  /* 0x000000021d00780c */ /* 0x000fe20003f05270 */
[----:B------:R-:W-:Y:S01]  /*44d0*/  @!UP1 UIADD3 UR10, UPT, UPT, UR10, 0x20, URZ ;  /* 0x000000200a0a9890 */ /* 0x000fe2000fffe0ff */
[----:B------:R-:W-:Y:S01]  /*44e0*/  @!P4 R2UR UR8, R0 ;  /* 0x000000000008c2ca */ /* 0x000fe200000e0000 */
[----:B------:R-:W-:Y:S01]  /*44f0*/  IMAD.IADD R20, R10, 0x1, R58 ;  /* 0x000000010a147824 */ /* 0x000fe200078e023a */
[----:B------:R-:W-:Y:S01]  /*4500*/  SEL R0, RZ, 0x1, P0 ;  /* 0x00000001ff007807 */ /* 0x000fe20000000000 */
[----:B------:R-:W-:Y:S01]  /*4510*/  IMAD.IADD R21, R11, 0x1, R59 ;  /* 0x000000010b157824 */ /* 0x000fe200078e023b */
[----:B------:R-:W-:Y:S02]  /*4520*/  SEL R29, R29, RZ, P0 ;  /* 0x000000ff1d1d7207 */ /* 0x000fe40000000000 */
[----:B------:R-:W-:Y:S01]  /*4530*/  IMAD.U32 R8, RZ, RZ, UR9 ;  /* 0x00000009ff087e24 */ /* 0x000fe2000f8e00ff */
[----:B------:R-:W-:Y:S01]  /*4540*/  UIADD3 UR9, UPT, UPT, UR13, 0x50, URZ ;  /* 0x000000500d097890 */ /* 0x000fe2000fffe0ff */
[----:B------:R-:W-:Y:S03]  /*4550*/  LOP3.LUT R28, R28, R0, RZ, 0x3c, !PT ;  /* 0x000000001c1c7212 */ /* 0x000fe600078e3cff */
[----:B------:R-:W-:Y:S02]  /*4560*/  @!P4 R2UR UR16, R8 ;  /* 0x000000000810c2ca */ /* 0x000fe400000e0000 */
[----:B------:R-:W-:Y:S01]  /*4570*/  IMAD.U32 R9, RZ, RZ, UR8 ;  /* 0x00000008ff097e24 */ /* 0x000fe2000f8e00ff */
[----:B------:R-:W-:Y:S01]  /*4580*/  @!UP1 UIADD3 UR8, UPT, UPT, UR15, 0x200, URZ ;  /* 0x000002000f089890 */ /* 0x000fe2000fffe0ff */
[----:B------:R-:W-:Y:S01]  /*4590*/  VOTEU.ALL UP1, P4 ;  /* 0x0000000000ff7886 */ /* 0x000fe20002020000 */
[----:B------:R-:W-:Y:S02]  /*45a0*/  UPRMT UR15, UR37, 0x654, UR9 ;  /* 0x00000654250f7896 */ /* 0x000fe40008000009 */
[----:B------:R-:W-:Y:S11]  /*45b0*/  @!P4 R2UR UR17, R9 ;  /* 0x000000000911c2ca */ /* 0x000ff600000e0000 */
[----:B------:R-:W-:Y:S02]  /*45c0*/  @!UPT UIADD3 URZ, UPT, UPT, URZ, URZ, URZ ;  /* 0x000000fffffff290 */ /* 0x000fe4000fffe0ff */
[----:B------:R2:W-:Y:S01]  /*45d0*/  @!UP1 UTMALDG.3D [UR8], [UR16], desc[UR18] ;  /* 0x00001208100095b4 */ /* 0x0005e20008011000 */
[----:B------:R2:W-:Y:S01]  /*45e0*/  @!P4 SYNCS.ARRIVE.TRANS64.RED.A0TR RZ, [UR13+0x50], R25 ;  /* 0x00005019ffffc9a7 */ /* 0x0005e2000830040d */
[----:B------:R-:W-:Y:S04]  /*45f0*/  UIADD3 UR13, UPT, UPT, UR14, 0x1, URZ ;  /* 0x000000010e0d7890 */ /* 0x000fe8000fffe0ff */
[----:B------:R-:W-:Y:S04]  /*4600*/  UISETP.NE.AND UP1, UPT, UR13, 0x3, UPT ;  /* 0x000000030d00788c */ /* 0x000fe8000bf25270 */
[----:B------:R-:W-:Y:S02]  /*4610*/  USEL UR14, URZ, 0x1, UP1 ;  /* 0x00000001ff0e7887 */ /* 0x000fe40008800000 */
[----:B------:R-:W-:Y:S02]  /*4620*/  USEL UR13, UR13, URZ, UP1 ;  /* 0x000000ff0d0d7287 */ /* 0x000fe40008800000 */
[----:B------:R-:W-:Y:S02]  /*4630*/  UPLOP3.LUT UP1, UPT, UPT, UPT, UPT, 0x80, 0x8 ;  /* 0x000000000008789c */ /* 0x000fe40003f2f070 */
[----:B------:R-:W-:Y:S01]  /*4640*/  LOP3.LUT R32, R32, UR14, RZ, 0x3c, !PT ;  /* 0x0000000e20207c12 */ /* 0x000fe2000f8e3cff */
[----:B------:R-:W-:Y:S01]  /*4650*/  SYNCS.ARRIVE.TRANS64.RED.A1T0 RZ, [UR15], RZ ;  /* 0x000000ffffff79a7 */ /* 0x000fe2000810040f */
[----:B------:R-:W-:Y:S07]  /*4660*/  @P3 BRA `(.L_x_77) ;  /* 0xfffffff4001c3947 */ /* 0x000fee000383ffff */
[----:B------:R-:W-:Y:S01]  /*4670*/  UIADD3 UR7, UPT, UPT, UR7, 0x68, URZ ;  /* 0x0000006807077890 */ /* 0x000fe2000fffe0ff */
[----:B------:R-:W-:-:S03]  /*4680*/  SHF.L.U32 R2, R32, 0x1f, RZ ;  /* 0x0000001f20027819 */ /* 0x000fc600000006ff */
[----:B------:R-:W-:-:S09]  /*4690*/  ULEA UR4, UR13, UR7, 0x3 ;  /* 0x000000070d047291 */ /* 0x000fd2000f8e18ff */
[----:B------:R-:W1:Y:S02]  /*46a0*/  SYNCS.PHASECHK.TRANS64.TRYWAIT P0, [UR4], R2 ;  /* 0x00000002ff0075a7 */ /* 0x000e640008001104 */
[----:B-1----:R-:W-:Y:S05]  /*46b0*/  @!P0 BRA `(.L_x_78) ;  /* 0x0000002c00ac8947 */ /* 0x002fea0003800000 */
.L_x_152:
        /* <DEDUP_REMOVED lines=9> */
.L_x_154:
[----:B------:R-:W-:-:S04]  /*4750*/  UIADD3 UR5, UPT, UPT, UR5, 0x1, URZ ;  /* 0x0000000105057890 */ /* 0x000fc8000fffe0ff */
[----:B------:R-:W-:-:S04]  /*4760*/  UISETP.NE.AND UP0, UPT, UR5, 0x3, UPT ;  /* 0x000000030500788c */ /* 0x000fc8000bf05270 */
[----:B------:R-:W-:Y:S02]  /*4770*/  USEL UR4, URZ, 0x1, UP0 ;  /* 0x00000001ff047887 */ /* 0x000fe40008000000 */
[----:B------:R-:W-:-:S04]  /*4780*/  USEL UR5, UR5, URZ, UP0 ;  /* 0x000000ff05057287 */ /* 0x000fc80008000000 */
[----:B------:R-:W-:Y:S01]  /*4790*/  ULEA UR5, UR5, UR7, 0x3 ;  /* 0x0000000705057291 */ /* 0x000fe2000f8e18ff */
[----:B-1----:R-:W-:-:S04]  /*47a0*/  LOP3.LUT R2, R32, UR4, RZ, 0x3c, !PT ;  /* 0x0000000420027c12 */ /* 0x002fc8000f8e3cff */
[----:B------:R-:W-:Y:S01]  /*47b0*/  SHF.L.U32 R2, R2, 0x1f, RZ ;  /* 0x0000001f02027819 */ /* 0x000fe200000006ff */
[----:B------:R-:W-:-:S07]  /*47c0*/  IMAD.U32 R0, RZ, RZ, UR5 ;  /* 0x00000005ff007e24 */ /* 0x000fce000f8e00ff */
.L_x_80:
[----:B-1----:R1:W3:Y:S02]  /*47d0*/  SYNCS.PHASECHK.TRANS64.TRYWAIT P0, [R0+URZ], R2 ;  /* 0x00000002000075a7 */ /* 0x0022e400080011ff */
[----:B---3--:R-:W-:Y:S05]  /*47e0*/  @!P0 NANOSLEEP.SYNCS 0x989680 ;  /* 0x009896800000895d */ /* 0x008fea0003900000 */
[----:B------:R-:W3:Y:S02]  /*47f0*/  @!P0 SYNCS.PHASECHK.TRANS64 P0, [R0+URZ], R2 ;  /* 0x00000002000085a7 */ /* 0x000ee400080010ff */
[----:B--23--:R-:W-:Y:S05]  /*4800*/  @P0 EXIT ;  /* 0x000000000000094d */ /* 0x00cfea0003800000 */
[----:B------:R-:W-:Y:S05]  /*4810*/  BRA `(.L_x_80) ;  /* 0xfffffffc00ec7947 */ /* 0x000fea000383ffff */
.L_x_68:
[----:B------:R-:W-:-:S06]  /*4820*/  UISETP.GE.AND UP1, UPT, UR8, 0x4, UPT ;  /* 0x000000040800788c */ /* 0x000fcc000bf26270 */
[----:B------:R-:W-:-:S13]  /*4830*/  PLOP3.LUT P0, PT, PT, PT, UP1, 0x80, 0x8 ;  /* 0x000000000008781c */ /* 0x000fda0003f0f018 */
[----:B------:R-:W-:Y:S05]  /*4840*/  @!P0 EXIT ;  /* 0x000000000000894d */ /* 0x000fea0003800000 */
[----:B------:R-:W-:Y:S01]  /*4850*/  BAR.SYNC.DEFER_BLOCKING 0x6, 0xa0 ;  /* 0x0182800000007b1d */ /* 0x000fe20000010000 */
[C---:B------:R-:W-:Y:S01]  /*4860*/  IMAD.SHL.U32 R3, R70.reuse, 0x20, RZ ;  /* 0x0000002046037824 */ /* 0x040fe200078e00ff */
[----:B------:R-:W-:Y:S01]  /*4870*/  SHF.R.U32.HI R4, RZ, 0x1, R70 ;  /* 0x00000001ff047819 */ /* 0x000fe20000011646 */
[C---:B------:R-:W-:Y:S01]  /*4880*/  IMAD.SHL.U32 R64, R70.reuse, 0x10, RZ ;  /* 0x0000001046407824 */ /* 0x040fe200078e00ff */
[C---:B------:R-:W-:Y:S01]  /*4890*/  LOP3.LUT P0, RZ, R70.reuse, 0x4, RZ, 0xc0, !PT ;  /* 0x0000000446ff7812 */ /* 0x040fe2000780c0ff */
[----:B------:R-:W-:Y:S01]  /*48a0*/  IMAD.U32 R32, R70, 0x10000, RZ ;  /* 0x0001000046207824 */ /* 0x000fe200078e00ff */
[----:B------:R-:W-:Y:S02]  /*48b0*/  UMOV UR48, 0x400 ;  /* 0x0000040000307882 */ /* 0x000fe40000000000 */
[----:B------:R-:W1:Y:S01]  /*48c0*/  LDC R63, c[0x0][0x370] ;  /* 0x0000dc00ff3f7b82 */ /* 0x000e620000000800 */
[----:B------:R-:W-:Y:S01]  /*48d0*/  ULEA UR48, UR37, UR48, 0x18 ;  /* 0x0000003025307291 */ /* 0x000fe2000f8ec0ff */
[----:B------:R-:W-:Y:S01]  /*48e0*/  LOP3.LUT R2, R3, 0xc0, RZ, 0xc0, !PT ;  /* 0x000000c003027812 */ /* 0x000fe200078ec0ff */
[----:B------:R-:W-:Y:S01]  /*48f0*/  IMAD.MOV.U32 R69, RZ, RZ, 0x10 ;  /* 0x00000010ff457424 */ /* 0x000fe200078e00ff */
[----:B------:R-:W-:Y:S01]  /*4900*/  LOP3.LUT R64, R64, 0x600, RZ, 0xc0, !PT ;  /* 0x0000060040407812 */ /* 0x000fe200078ec0ff */
[----:B------:R-:W-:Y:S01]  /*4910*/  IMAD.MOV.U32 R31, RZ, RZ, RZ ;  /* 0x000000ffff1f7224 */ /* 0x000fe200078e00ff */
[----:B------:R-:W-:Y:S01]  /*4920*/  LOP3.LUT R4, R2, 0x8, R4, 0xf8, !PT ;  /* 0x0000000802047812 */ /* 0x000fe200078ef804 */
[----:B------:R-:W-:Y:S01]  /*4930*/  IMAD.SHL.U32 R2, R70, 0x4, RZ ;  /* 0x0000000446027824 */ /* 0x000fe200078e00ff */
[----:B------:R-:W2:Y:S01]  /*4940*/  LDC R28, c[0x0][0xb0c] ;  /* 0x0002c300ff1c7b82 */ /* 0x000ea20000000800 */
[--C-:B------:R-:W-:Y:S01]  /*4950*/  LOP3.LUT R64, R64, 0x20, R3.reuse, 0xf8, !PT ;  /* 0x0000002040407812 */ /* 0x100fe200078ef803 */
[----:B------:R-:W-:Y:S01]  /*4960*/  IMAD.MOV.U32 R68, RZ, RZ, RZ ;  /* 0x000000ffff447224 */ /* 0x000fe200078e00ff */
[----:B------:R-:W-:Y:S01]  /*4970*/  LOP3.LUT R32, R32, 0x600000, RZ, 0xc0, !PT ;  /* 0x0060000020207812 */ /* 0x000fe200078ec0ff */
[----:B------:R-:W-:Y:S01]  /*4980*/  IMAD.MOV.U32 R73, RZ, RZ, RZ ;  /* 0x000000ffff497224 */ /* 0x000fe200078e00ff */
[----:B------:R-:W-:Y:S01]  /*4990*/  LOP3.LUT R2, R4, 0x18, R2, 0x78, !PT ;  /* 0x0000001804027812 */ /* 0x000fe200078e7802 */
[----:B------:R-:W-:Y:S01]  /*49a0*/  IMAD.MOV.U32 R67, RZ, RZ, RZ ;  /* 0x000000ffff437224 */ /* 0x000fe200078e00ff */
[----:B------:R-:W-:Y:S01]  /*49b0*/  LOP3.LUT R64, R64, 0x100, R3, 0xf8, !PT ;  /* 0x0000010040407812 */ /* 0x000fe200078ef803 */
[----:B------:R-:W4:Y:S01]  /*49c0*/  LDC R61, c[0x0][0xb20] ;  /* 0x0002c800ff3d7b82 */ /* 0x000f220000000800 */
[----:B------:R-:W3:Y:S01]  /*49d0*/  LDS R0, [UR48+0x140] ;  /* 0x00014030ff007984 */ /* 0x000ee20008000800 */
[----:B------:R-:W-:Y:S01]  /*49e0*/  LOP3.LUT R70, R70, 0x60, RZ, 0xc0, !PT ;  /* 0x0000006046467812 */ /* 0x000fe200078ec0ff */
[----:B------:R-:W1:Y:S01]  /*49f0*/  LDCU.64 UR54, c[0x0][0x348] ;  /* 0x00006900ff3677ac */ /* 0x000e620008000a00 */
[----:B------:R-:W-:-:S02]  /*4a00*/  LOP3.LUT R64, R64, R2, RZ, 0xfc, !PT ;  /* 0x0000000240407212 */ /* 0x000fc400078efcff */
[----:B------:R-:W-:Y:S01]  /*4a10*/  SEL R69, R69, 0xfffffff0, !P0 ;  /* 0xfffffff045457807 */ /* 0x000fe20004000000 */
[----:B------:R-:W1:Y:S01]  /*4a20*/  LDCU.64 UR38, c[0x0][0x888] ;  /* 0x00011100ff2677ac */ /* 0x000e620008000a00 */
[----:B------:R-:W1:Y:S01]  /*4a30*/  LDC R27, c[0x0][0xb30] ;  /* 0x0002cc00ff1b7b82 */ /* 0x000e620000000800 */
[----:B------:R-:W1:Y:S01]  /*4a40*/  LDCU.64 UR44, c[0x0][0x890] ;  /* 0x00011200ff2c77ac */ /* 0x000e620008000a00 */
[----:B------:R-:W-:-:S06]  /*4a50*/  UMOV UR51, 0x1 ;  /* 0x0000000100337882 */ /* 0x000fcc0000000000 */
[----:B------:R-:W1:Y:S01]  /*4a60*/  LDC.64 R56, c[0x0][0xb10] ;  /* 0x0002c400ff387b82 */ /* 0x000e620000000a00 */
[----:B------:R-:W-:Y:S01]  /*4a70*/  UMOV UR56, URZ ;  /* 0x000000ff00387c82 */ /* 0x000fe20008000000 */
[----:B------:R-:W-:Y:S01]  /*4a80*/  UIADD3 UR52, UPT, UPT, UR48, 0x200, URZ ;  /* 0x0000020030347890 */ /* 0x000fe2000fffe0ff */
[----:B------:R-:W-:Y:S01]  /*4a90*/  UMOV UR50, URZ ;  /* 0x000000ff00327c82 */ /* 0x000fe20008000000 */
[----:B------:R-:W-:-:S04]  /*4aa0*/  UMOV UR49, URZ ;  /* 0x000000ff00317c82 */ /* 0x000fc80008000000 */
[----:B------:R-:W1:Y:S08]  /*4ab0*/  LDC.64 R24, c[0x0][0xb18] ;  /* 0x0002c600ff187b82 */ /* 0x000e700000000a00 */
[----:B------:R-:W1:Y:S08]  /*4ac0*/  LDC.64 R22, c[0x0][0xb28] ;  /* 0x0002ca00ff167b82 */ /* 0x000e700000000a00 */
[----:B------:R-:W1:Y:S01]  /*4ad0*/  LDC.64 R54, c[0x0][0x8b0] ;  /* 0x00022c00ff367b82 */ /* 0x000e620000000a00 */
[----:B---3--:R-:W-:-:S07]  /*4ae0*/  IMAD.IADD R32, R0, 0x1, R32 ;  /* 0x0000000100207824 */ /* 0x008fce00078e0220 */
[----:B------:R-:W3:Y:S08]  /*4af0*/  LDC.64 R52, c[0x0][0x8a8] ;  /* 0x00022a00ff347b82 */ /* 0x000ef00000000a00 */
[----:B--2-4-:R-:W1:Y:S02]  /*4b00*/  LDC R62, c[0x0][0x374] ;  /* 0x0000dd00ff3e7b82 */ /* 0x014e640000000800 */
.L_x_111:
[----:B------:R-:W-:Y:S02]  /*4b10*/  LEA R0, R73, UR48, 0x3 ;  /* 0x0000003049007c11 */ /* 0x000fe4000f8e18ff */
[----:B------:R-:W-:Y:S02]  /*4b20*/  SHF.L.U32 R2, R67, 0x1f, RZ ;  /* 0x0000001f43027819 */ /* 0x000fe400000006ff */
[----:B-1----:R-:W-:Y:S02]  /*4b30*/  LEA R16, R73, UR48, 0x4 ;  /* 0x0000003049107c11 */ /* 0x002fe4000f8e20ff */
[----:B------:R-:W2:Y:S02]  /*4b40*/  SYNCS.PHASECHK.TRANS64.TRYWAIT P0, [R0+URZ+0x90], R2 ;  /* 0x00009002000075a7 */ /* 0x000ea400080011ff */
[----:B--2---:R-:W-:Y:S05]  /*4b50*/  @!P0 BRA `(.L_x_81) ;  /* 0x0000002800b48947 */ /* 0x004fea0003800000 */
.L_x_155:
[----:B------:R-:W4:Y:S01]  /*4b60*/  LDC.64 R10, c[0x0][0xb10] ;  /* 0x0002c400ff0a7b82 */ /* 0x000f220000000a00 */
[----:B------:R-:W3:Y:S01]  /*4b70*/  LDS.128 R16, [R16+0x120] ;  /* 0x0001200010107984 */ /* 0x000ee20000000c00 */
[----:B-1----:R-:W-:Y:S01]  /*4b80*/  ISETP.NE.AND P1, PT, R27, 0x1, PT ;  /* 0x000000011b00780c */ /* 0x002fe20003f25270 */
[----:B--2---:R-:W-:Y:S01]  /*4b90*/  VIADD R0, R0, 0xa0 ;  /* 0x000000a000007836 */ /* 0x004fe20000000000 */
[----:B------:R-:W-:Y:S04]  /*4ba0*/  ISETP.GE.AND P0, PT, R26, 0x1, PT ;  /* 0x000000011a00780c */ /* 0x000fe80003f06270 */
[----:B------:R-:W1:Y:S01]  /*4bb0*/  LDC.64 R8, c[0x0][0xb18] ;  /* 0x0002c600ff087b82 */ /* 0x000e620000000a00 */
[----:B------:R-:W-:Y:S01]  /*4bc0*/  PRMT R0, RZ, 0x654, R0 ;  /* 0x00000654ff007816 */ /* 0x000fe20000000000 */
[----:B------:R-:W-:Y:S01]  /*4bd0*/  @!PT LDS RZ, [RZ] ;  /* 0x00000000fffff984 */ /* 0x000fe20000000800 */
[----:B------:R-:W-:Y:S01]  /*4be0*/  @!PT LDS RZ, [RZ] ;  /* 0x00000000fffff984 */ /* 0x000fe20000000800 */
[----:B------:R-:W-:Y:S01]  /*4bf0*/  @!PT LDS RZ, [RZ] ;  /* 0x00000000fffff984 */ /* 0x000fe20000000800 */
[----:B------:R-:W-:Y:S01]  /*4c00*/  @!PT LDS RZ, [RZ] ;  /* 0x00000000fffff984 */ /* 0x000fe20000000800 */
[----:B------:R2:W-:Y:S06]  /*4c10*/  MEMBAR.ALL.CTA ;  /* 0x0000000000007992 */ /* 0x0005ec0000008000 */
[----:B--2---:R-:W2:Y:S01]  /*4c20*/  FENCE.VIEW.ASYNC.S ;  /* 0x00000000000073c6 */ /* 0x004ea20000000000 */
[----:B------:R-:W1:Y:S08]  /*4c30*/  @!P1 LDC R12, c[0x0][0xb20] ;  /* 0x0002c800ff0c9b82 */ /* 0x000e700000000800 */
[----:B------:R-:W1:Y:S01]  /*4c40*/  @!P1 LDC R7, c[0x0][0xb0c] ;  /* 0x0002c300ff079b82 */ /* 0x000e620000000800 */
[----:B--2---:R2:W-:Y:S01]  /*4c50*/  SYNCS.ARRIVE.TRANS64.RED.A1T0 RZ, [R0+URZ], RZ ;  /* 0x000000ff00ff79a7 */ /* 0x0045e200081004ff */
[----:B---3--:R-:W-:Y:S04]  /*4c60*/  LOP3.LUT P4, RZ, R18, 0x1, RZ, 0xc0, !PT ;  /* 0x0000000112ff7812 */ /* 0x008fe8000788c0ff */
[----:B------:R-:W-:Y:S09]  /*4c70*/  P2R R71, PR, RZ, 0x10 ;  /* 0x00000010ff477803 */ /* 0x000ff20000000000 */
[----:B------:R-:W-:Y:S02]  /*4c80*/  @P4 MOV R30, R16 ;  /* 0x00000010001e4202 */ /* 0x000fe40000000f00 */
[----:B------:R-:W-:Y:S01]  /*4c90*/  @P4 LOP3.LUT R29, R17, 0xffff, RZ, 0xc0, !PT ;  /* 0x0000ffff111d4812 */ /* 0x000fe200078ec0ff */
[----:B--2-4-:R-:W-:Y:S06]  /*4ca0*/  @!P0 BRA `(.L_x_82) ;  /* 0x0000000000a48947 */ /* 0x014fec0003800000 */
[----:B------:R-:W-:Y:S01]  /*4cb0*/  IMAD.HI.U32 R0, R62, R25, RZ ;  /* 0x000000193e007227 */ /* 0x000fe200078e00ff */
[----:B------:R-:W-:Y:S02]  /*4cc0*/  ISETP.NE.AND P0, PT, R24, 0x1, PT ;  /* 0x000000011800780c */ /* 0x000fe40003f05270 */
[----:B------:R-:W-:Y:S01]  /*4cd0*/  ISETP.NE.AND P2, PT, R26, 0x1, PT ;  /* 0x000000011a00780c */ /* 0x000fe20003f45270 */
[----:B------:R-:W-:Y:S01]  /*4ce0*/  IMAD.HI.U32 R4, R63, R56, RZ ;  /* 0x000000383f047227 */ /* 0x000fe200078e00ff */
[----:B------:R-:W-:Y:S02]  /*4cf0*/  SHF.R.U32.HI R0, RZ, R61, R0 ;  /* 0x0000003dff007219 */ /* 0x000fe40000011600 */
[----:B------:R-:W-:Y:S01]  /*4d00*/  ISETP.NE.AND P3, PT, R28, 0x1, PT ;  /* 0x000000011c00780c */ /* 0x000fe20003f65270 */
[----:B------:R-:W-:Y:S01]  /*4d10*/  IMAD.HI.U32 R6, R29, R25, RZ ;  /* 0x000000191d067227 */ /* 0x000fe200078e00ff */
[-C--:B------:R-:W-:Y:S02]  /*4d20*/  SHF.R.U32.HI R4, RZ, R57.reuse, R4 ;  /* 0x00000039ff047219 */ /* 0x080fe40000011604 */
[----:B------:R-:W-:Y:S01]  /*4d30*/  SEL R0, R62, R0, !P0 ;  /* 0x000000003e007207 */ /* 0x000fe20004000000 */
[----:B------:R-:W-:Y:S01]  /*4d40*/  IMAD.HI.U32 R5, R30, R56, RZ ;  /* 0x000000381e057227 */ /* 0x000fe200078e00ff */
[----:B------:R-:W-:Y:S03]  /*4d50*/  SEL R4, R63, R4, !P3 ;  /* 0x000000043f047207 */ /* 0x000fe60005800000 */
[-C--:B------:R-:W-:Y:S01]  /*4d60*/  IMAD.HI.U32 R3, R0, R22.reuse, RZ ;  /* 0x0000001600037227 */ /* 0x080fe200078e00ff */
[----:B------:R-:W-:Y:S03]  /*4d70*/  SHF.R.U32.HI R5, RZ, R57, R5 ;  /* 0x00000039ff057219 */ /* 0x000fe60000011605 */
[----:B------:R-:W-:Y:S01]  /*4d80*/  IMAD.HI.U32 R2, R4, R22, RZ ;  /* 0x0000001604027227 */ /* 0x000fe200078e00ff */
[----:B------:R-:W-:Y:S02]  /*4d90*/  @P2 SHF.R.U32.HI R0, RZ, R23, R3 ;  /* 0x00000017ff002219 */ /* 0x000fe40000011603 */
[----:B------:R-:W-:Y:S02]  /*4da0*/  SHF.R.U32.HI R3, RZ, R61, R6 ;  /* 0x0000003dff037219 */ /* 0x000fe40000011606 */
[----:B------:R-:W-:Y:S01]  /*4db0*/  @P2 SHF.R.U32.HI R4, RZ, R23, R2 ;  /* 0x00000017ff042219 */ /* 0x000fe20000011602 */
[----:B------:R-:W-:Y:S01]  /*4dc0*/  IMAD R0, R26, R0, RZ ;  /* 0x000000001a007224 */ /* 0x000fe200078e02ff */
[----:B------:R-:W-:Y:S02]  /*4dd0*/  SEL R3, R29, R3, !P0 ;  /* 0x000000031d037207 */ /* 0x000fe40004000000 */
[----:B------:R-:W-:Y:S01]  /*4de0*/  SEL R2, R30, R5, !P3 ;  /* 0x000000051e027207 */ /* 0x000fe20005800000 */
[----:B------:R-:W-:Y:S01]  /*4df0*/  IMAD R5, R26, R4, RZ ;  /* 0x000000041a057224 */ /* 0x000fe200078e02ff */
[C---:B------:R-:W-:Y:S01]  /*4e00*/  ISETP.GE.AND P0, PT, R3.reuse, R0, PT ;  /* 0x000000000300720c */ /* 0x040fe20003f06270 */
[C---:B------:R-:W-:Y:S03]  /*4e10*/  IMAD.HI.U32 R0, R3.reuse, R22, RZ ;  /* 0x0000001603007227 */ /* 0x040fe600078e00ff */
[C---:B------:R-:W-:Y:S02]  /*4e20*/  ISETP.GE.OR P0, PT, R2.reuse, R5, P0 ;  /* 0x000000050200720c */ /* 0x040fe40000706670 */
[----:B------:R-:W-:Y:S04]  /*4e30*/  SHF.R.U32.HI R0, RZ, R23, R0 ;  /* 0x00000017ff007219 */ /* 0x000fe80000011600 */
[C---:B------:R-:W-:Y:S05]  /*4e40*/  SEL R6, R3.reuse, R0, !P2 ;  /* 0x0000000003067207 */ /* 0x040fea0005000000 */
        /* <DEDUP_REMOVED lines=14> */
[----:B------:R-:W-:Y:S07]  /*4f30*/  IMAD R29, R3, R24, R29 ;  /* 0x00000018031d7224 */ /* 0x000fee00078e021d */
.L_x_82:
[----:B-1----:R-:W-:Y:S01]  /*4f40*/  @!P1 ISETP.NE.AND P0, PT, R8, 0x1, PT ;  /* 0x000000010800980c */ /* 0x002fe20003f05270 */
[----:B------:R-:W-:Y:S01]  /*4f50*/  @!P1 IMAD.HI.U32 R0, R30, R10, RZ ;  /* 0x0000000a1e009227 */ /* 0x000fe200078e00ff */
[----:B------:R-:W-:Y:S01]  /*4f60*/  @!P1 ISETP.NE.AND P2, PT, R7, 0x1, PT ;  /* 0x000000010700980c */ /* 0x000fe20003f45270 */
[----:B------:R-:W-:Y:S01]  /*4f70*/  ULOP3.LUT UP0, URZ, UR52, 0x1b0, URZ, 0xc0, !UPT ;  /* 0x000001b034ff7892 */ /* 0x000fe2000f80c0ff */
[----:B------:R-:W-:Y:S01]  /*4f80*/  R2UR UR42, R21 ;  /* 0x00000000152a72ca */ /* 0x000fe200000e0000 */
[----:B------:R-:W-:Y:S01]  /*4f90*/  @!P1 IMAD.HI.U32 R2, R29, R9, RZ ;  /* 0x000000091d029227 */ /* 0x000fe200078e00ff */
[----:B------:R-:W-:Y:S02]  /*4fa0*/  @!P1 SHF.R.U32.HI R0, RZ, R11, R0 ;  /* 0x0000000bff009219 */ /* 0x000fe40000011600 */
[----:B------:R-:W-:Y:S01]  /*4fb0*/  R2UR UR41, R20 ;  /* 0x00000000142972ca */ /* 0x000fe200000e0000 */
[----:B------:R-:W-:Y:S01]  /*4fc0*/  VIADD R73, R73, 0x1 ;  /* 0x0000000149497836 */ /* 0x000fe20000000000 */
[----:B------:R-:W-:Y:S02]  /*4fd0*/  @!P1 SHF.R.U32.HI R2, RZ, R12, R2 ;  /* 0x0000000cff029219 */ /* 0x000fe40000011602 */
[----:B------:R-:W-:Y:S02]  /*4fe0*/  @!P1 SEL R3, R30, R0, !P2 ;  /* 0x000000001e039207 */ /* 0x000fe40005000000 */
[----:B------:R-:W-:Y:S02]  /*4ff0*/  @!P1 SEL R2, R29, R2, !P0 ;  /* 0x000000021d029207 */ /* 0x000fe40004000000 */
[----:B------:R-:W-:Y:S01]  /*5000*/  @P4 SHF.R.U32.HI R66, RZ, 0x10, R17 ;  /* 0x00000010ff424819 */ /* 0x000fe20000011611 */
[----:B------:R-:W-:Y:S02]  /*5010*/  USHF.L.U32 UR42, UR42, 0x6, URZ ;  /* 0x000000062a2a7899 */ /* 0x000fe400080006ff */
[----:B------:R-:W-:Y:S02]  /*5020*/  @!P1 IMAD.IADD R0, R2, 0x1, -R3 ;  /* 0x0000000102009824 */ /* 0x000fe400078e0a03 */
[----:B------:R-:W-:Y:S01]  /*5030*/  @!P1 IMAD.IADD R2, R3, 0x1, -R2 ;  /* 0x0000000103029824 */ /* 0x000fe200078e0a02 */
[----:B------:R-:W-:Y:S01]  /*5040*/  USHF.L.U32 UR41, UR41, 0x6, URZ ;  /* 0x0000000629297899 */ /* 0x000fe200080006ff */
[----:B------:R-:W-:Y:S02]  /*5050*/  @!P1 IMAD R30, R0, R7, R30 ;  /* 0x00000007001e9224 */ /* 0x000fe400078e021e */
[----:B------:R-:W-:Y:S01]  /*5060*/  @!P1 IMAD R29, R2, R8, R29 ;  /* 0x00000008021d9224 */ /* 0x000fe200078e021d */
[----:B------:R-:W-:Y:S08]  /*5070*/  BRA.U !UP0, `(.L_x_83) ;  /* 0x00000001087c7547 */ /* 0x000ff0000b800000 */
[----:B------:R-:W1:Y:S01]  /*5080*/  LDCU.64 UR8, c[0x4][0x80] ;  /* 0x01001000ff0877ac */ /* 0x000e620008000a00 */
[----:B------:R-:W-:Y:S01]  /*5090*/  MOV R2, 0x0 ;  /* 0x0000000000027802 */ /* 0x000fe20000000f00 */
[----:B------:R-:W-:Y:S02]  /*50a0*/  HFMA2 R12, -RZ, RZ, 0, 5.9604644775390625e-08 ;  /* 0x00000001ff0c7431 */ /* 0x000fe400000001ff */
[----:B------:R-:W-:Y:S01]  /*50b0*/  IMAD.MOV.U32 R8, RZ, RZ, 0x70 ;  /* 0x00000070ff087424 */ /* 0x000fe200078e00ff */
[----:B------:R2:W3:Y:S01]  /*50c0*/  LDC.64 R14, c[0x4][R2] ;  /* 0x01000000020e7b82 */ /* 0x0004e20000000a00 */
[----:B------:R-:W4:Y:S01]  /*50d0*/  LDCU.64 UR6, c[0x4][0x88] ;  /* 0x01001100ff0677ac */ /* 0x000f220008000a00 */
[----:B------:R-:W-:Y:S01]  /*50e0*/  IMAD.MOV.U32 R13, RZ, RZ, RZ ;  /* 0x000000ffff0d7224 */ /* 0x000fe200078e00ff */
[----:B------:R-:W2:Y:S01]  /*50f0*/  LDCU.64 UR4, c[0x4][0x8] ;  /* 0x01000100ff0477ac */ /* 0x000ea20008000a00 */
[----:B-1----:R-:W-:Y:S01]  /*5100*/  MOV R5, UR9 ;  /* 0x0000000900057c02 */ /* 0x002fe20008000f00 */
[----:B------:R-:W-:Y:S01]  /*5110*/  IMAD.U32 R4, RZ, RZ, UR8 ;  /* 0x00000008ff047e24 */ /* 0x000fe2000f8e00ff */
[----:B----4-:R-:W-:Y:S01]  /*5120*/  MOV R7, UR7 ;  /* 0x0000000700077c02 */ /* 0x010fe20008000f00 */
[----:B------:R-:W-:Y:S01]  /*5130*/  IMAD.U32 R6, RZ, RZ, UR6 ;  /* 0x00000006ff067e24 */ /* 0x000fe2000f8e00ff */
[----:B--2---:R-:W-:Y:S01]  /*5140*/  MOV R11, UR5 ;  /* 0x00000005000b7c02 */ /* 0x004fe20008000f00 */
[----:B------:R-:W-:Y:S02]  /*5150*/  IMAD.U32 R10, RZ, RZ, UR4 ;  /* 0x00000004ff0a7e24 */ /* 0x000fe4000f8e00ff */
[----:B------:R-:W-:Y:S07]  /*5160*/  LEPC R20, `(.L_x_84) ;  /* 0x000000001014794e */ /* 0x000fee0000000000 */
[----:B---3-5:R-:W-:Y:S05]  /*5170*/  CALL.ABS.NOINC R14 ;  /* 0x000000000e007343 */ /* 0x028fea0003c00000 */
.L_x_84:
[----:B------:R-:W1:Y:S01]  /*5180*/  LDCU.64 UR8, c[0x4][0x80] ;  /* 0x01001000ff0877ac */ /* 0x000e620008000a00 */
[----:B------:R-:W2:Y:S01]  /*5190*/  LDC.64 R2, c[0x4][R2] ;  /* 0x0100000002027b82 */ /* 0x000ea20000000a00 */
[----:B------:R-:W-:Y:S02]  /*51a0*/  HFMA2 R12, -RZ, RZ, 0, 5.9604644775390625e-08 ;  /* 0x00000001ff0c7431 */ /* 0x000fe400000001ff */
[----:B------:R-:W-:Y:S02]  /*51b0*/  IMAD.MOV.U32 R8, RZ, RZ, 0x70 ;  /* 0x00000070ff087424 */ /* 0x000fe400078e00ff */
[----:B------:R-:W-:Y:S01]  /*51c0*/  IMAD.MOV.U32 R13, RZ, RZ, RZ ;  /* 0x000000ffff0d7224 */ /* 0x000fe200078e00ff */
[----:B------:R-:W3:Y:S01]  /*51d0*/  LDCU.64 UR6, c[0x4][0x88] ;  /* 0x01001100ff0677ac */ /* 0x000ee20008000a00 */
[----:B------:R-:W4:Y:S01]  /*51e0*/  LDCU.64 UR4, c[0x4][0x8] ;  /* 0x01000100ff0477ac */ /* 0x000f220008000a00 */
[----:B-1----:R-:W-:Y:S02]  /*51f0*/  MOV R4, UR8 ;  /* 0x0000000800047c02 */ /* 0x002fe40008000f00 */
[----:B------:R-:W-:Y:S02]  /*5200*/  MOV R5, UR9 ;  /* 0x0000000900057c02 */ /* 0x000fe40008000f00 */
[----:B---3--:R-:W-:Y:S01]  /*5210*/  MOV R7, UR7 ;  /* 0x0000000700077c02 */ /* 0x008fe20008000f00 */
[----:B------:R-:W-:Y:S01]  /*5220*/  IMAD.U32 R6, RZ, RZ, UR6 ;  /* 0x00000006ff067e24 */ /* 0x000fe2000f8e00ff */
[----:B----4-:R-:W-:Y:S01]  /*5230*/  MOV R11, UR5 ;  /* 0x00000005000b7c02 */ /* 0x010fe20008000f00 */
[----:B------:R-:W-:Y:S02]  /*5240*/  IMAD.U32 R10, RZ, RZ, UR4 ;  /* 0x00000004ff0a7e24 */ /* 0x000fe4000f8e00ff */
[----:B------:R-:W-:Y:S07]  /*5250*/  LEPC R20, `(.L_x_83) ;  /* 0x000000001014794e */ /* 0x000fee0000000000 */
[----:B--2---:R-:W-:Y:S05]  /*5260*/  CALL.ABS.NOINC R2 ;  /* 0x0000000002007343 */ /* 0x004fea0003c00000 */
.L_x_83:
[----:B------:R-:W-:Y:S01]  /*5270*/  ISETP.NE.U32.AND P4, PT, R54, RZ, PT ;  /* 0x000000ff3600720c */ /* 0x000fe20003f85070 */
[----:B------:R-:W-:Y:S01]  /*5280*/  UISETP.NE.AND UP2, UPT, UR53, URZ, UPT ;  /* 0x000000ff3500728c */ /* 0x000fe2000bf45270 */
[----:B------:R-:W-:Y:S01]  /*5290*/  ISETP.NE.U32.AND P2, PT, RZ, UR38, PT ;  /* 0x00000026ff007c0c */ /* 0x000fe2000bf45070 */
[----:B------:R-:W-:Y:S01]  /*52a0*/  UISETP.NE.U32.AND UP1, UPT, UR44, URZ, UPT ;  /* 0x000000ff2c00728c */ /* 0x000fe2000bf25070 */
[----:B------:R-:W-:Y:S01]  /*52b0*/  ISETP.NE.AND.EX P4, PT, R55, RZ, PT, P4 ;  /* 0x000000ff3700720c */ /* 0x000fe20003f85340 */
[----:B------:R-:W-:Y:S01]  /*52c0*/  UPLOP3.LUT UP0, UPT, UPT, UPT, UPT, 0x40, 0x4 ;  /* 0x000000000004789c */ /* 0x000fe20003f0e870 */
[----:B------:R-:W-:Y:S01]  /*52d0*/  ISETP.NE.AND.EX P2, PT, RZ, UR39, PT, P2 ;  /* 0x00000027ff007c0c */ /* 0x000fe2000bf45320 */
[----:B------:R-:W-:Y:S01]  /*52e0*/  UISETP.NE.AND.EX UP1, UPT, UR45, URZ, UPT, UP1 ;  /* 0x000000ff2d00728c */ /* 0x000fe2000bf25310 */
[----:B------:R-:W-:Y:S04]  /*52f0*/  PLOP3.LUT P1, PT, PT, PT, UP2, 0x80, 0x8 ;  /* 0x000000000008781c */ /* 0x000fe80003f2f028 */
[----:B------:R-:W-:Y:S06]  /*5300*/  @UP2 UPLOP3.LUT UP0, UPT, UPT, UPT, UP1, 0x80, 0x8 ;  /* 0x000000000008289c */ /* 0x000fec0003f0f010 */
[----:B------:R-:W-:Y:S01]  /*5310*/  PLOP3.LUT P0, PT, PT, PT, UP0, 0x80, 0x8 ;  /* 0x000000000008781c */ /* 0x000fe20003f0f008 */
[----:B------:R-:W-:Y:S01]  /*5320*/  @!UPT UIADD3 URZ, UPT, UPT, URZ, URZ, URZ ;  /* 0x000000fffffff290 */ /* 0x000fe2000fffe0ff */
[----:B------:R-:W-:Y:S11]  /*5330*/  BRA.U !UP1, `(.L_x_85) ;  /* 0x0000000109387547 */ /* 0x000ff6000b800000 */
[----:B------:R-:W-:Y:S01]  /*5340*/  UISETP.NE.U32.AND UP0, UPT, UR38, URZ, UPT ;  /* 0x000000ff2600728c */ /* 0x000fe2000bf05070 */
[----:B------:R-:W-:Y:S02]  /*5350*/  HFMA2 R0, -RZ, RZ, 0, 5.9604644775390625e-08 ;  /* 0x00000001ff007431 */ /* 0x000fe400000001ff */
[----:B------:R-:W-:Y:S01]  /*5360*/  IMAD.MOV.U32 R60, RZ, RZ, 0x1 ;  /* 0x00000001ff3c7424 */ /* 0x000fe200078e00ff */
[----:B------:R-:W-:Y:S06]  /*5370*/  UISETP.NE.AND.EX UP0, UPT, UR39, URZ, UPT, UP0 ;  /* 0x000000ff2700728c */ /* 0x000fec000bf05300 */
[----:B------:R-:W-:Y:S05]  /*5380*/  PLOP3.LUT P3, PT, PT, PT, UP0, 0x80, 0x8 ;  /* 0x000000000008781c */ /* 0x000fea0003f6f008 */
[----:B------:R-:W1:Y:S01]  /*5390*/  @UP0 LDCU.64 UR6, c[0x0][0x888] ;  /* 0x00011100ff0607ac */ /* 0x000e620008000a00 */
[----:B------:R-:W-:Y:S07]  /*53a0*/  @UP0 UIMAD UR4, UR36, UR44, URZ ;  /* 0x0000002c240402a4 */ /* 0x000fee000f8e02ff */
[----:B------:R-:W-:Y:S01]  /*53b0*/  @!P3 PRMT R60, R0, 0x7610, R60 ;  /* 0x00007610003cb816 */ /* 0x000fe2000000003c */
[----:B-1----:R-:W-:Y:S03]  /*53c0*/  @UP0 UIMAD.WIDE UR6, UR4, 0x4, UR6 ;  /* 0x00000004040608a5 */ /* 0x002fe6000f8e0206 */
[----:B------:R-:W1:Y:S03]  /*53d0*/  @!UP0 LDCU UR4, c[0x0][0x880] ;  /* 0x00011000ff0487ac */ /* 0x000e660008000800 */
[----:B------:R-:W-:Y:S01]  /*53e0*/  IMAD.U32 R2, RZ, RZ, UR6 ;  /* 0x00000006ff027e24 */ /* 0x000fe2000f8e00ff */
[----:B------:R-:W-:Y:S05]  /*53f0*/  MOV R3, UR7 ;  /* 0x0000000700037c02 */ /* 0x000fea0008000f00 */
[----:B-----5:R2:W5:Y:S02]  /*5400*/  @P3 LDG.E R35, desc[UR46][R2.64] ;  /* 0x0000002e02233981 */ /* 0x020564000c1e1900 */
[----:B-12---:R-:W-:Y:S02]  /*5410*/  @!P3 IMAD.U32 R35, RZ, RZ, UR4 ;  /* 0x00000004ff23be24 */ /* 0x006fe4000f8e00ff */
.L_x_85:
[----:B------:R-:W-:Y:S05]  /*5420*/  @!P4 BRA `(.L_x_86) ;  /* 0x000000000020c947 */ /* 0x000fea0003800000 */
[----:B------:R-:W-:Y:S04]  /*5430*/  ISETP.NE.U32.AND P3, PT, R52, RZ, PT ;  /* 0x000000ff3400720c */ /* 0x000fe80003f65070 */
[----:B------:R-:W-:Y:S11]  /*5440*/  ISETP.NE.AND.EX P3, PT, R53, RZ, PT, P3 ;  /* 0x000000ff3500720c */ /* 0x000ff60003f65330 */
[----:B------:R-:W-:Y:S02]  /*5450*/  @!UPT UIADD3 URZ, UPT, UPT, URZ, URZ, URZ ;  /* 0x000000fffffff290 */ /* 0x000fe4000fffe0ff */
[----:B------:R-:W1:Y:S01]  /*5460*/  @P3 LDC.64 R2, c[0x0][0x8a8] ;  /* 0x00022a00ff023b82 */ /* 0x000e620000000a00 */
[----:B------:R-:W-:Y:S04]  /*5470*/  @P3 IMAD R0, R54, UR36, RZ ;  /* 0x0000002436003c24 */ /* 0x000fe8000f8e02ff */
[----:B-1----:R-:W-:Y:S05]  /*5480*/  @P3 IMAD.WIDE R2, R0, 0x4, R2 ;  /* 0x0000000400023825 */ /* 0x002fea00078e0202 */
[----:B-----5:R1:W5:Y:S02]  /*5490*/  @P3 LDG.E R33, desc[UR46][R2.64] ;  /* 0x0000002e02213981 */ /* 0x020364000c1e1900 */
[----:B-1----:R-:W2:Y:S02]  /*54a0*/  @!P3 LDC R33, c[0x0][0x8a0] ;  /* 0x00022800ff21bb82 */ /* 0x002ea40000000800 */
.L_x_86:
[----:B-----5:R-:W-:Y:S01]  /*54b0*/  FSETP.NEU.AND P3, PT, R35, RZ, PT ;  /* 0x000000ff2300720b */ /* 0x020fe20003f6d000 */
[----:B------:R-:W-:Y:S01]  /*54c0*/  IMAD.U32 R2, RZ, RZ, UR56 ;  /* 0x00000038ff027e24 */ /* 0x000fe2000f8e00ff */
[----:B------:R-:W-:Y:S01]  /*54d0*/  SEL R5, RZ, 0xffffffff, P2 ;  /* 0xffffffffff057807 */ /* 0x000fe20001000000 */
[----:B------:R-:W-:Y:S01]  /*54e0*/  ULOP3.LUT UR4, UR51, 0x1, URZ, 0x3c, !UPT ;  /* 0x0000000133047892 */ /* 0x000fe2000f8e3cff */
[----:B------:R-:W-:Y:S01]  /*54f0*/  @P1 LOP3.LUT P2, RZ, R60, 0xff, RZ, 0xc0, !PT ;  /* 0x000000ff3cff1812 */ /* 0x000fe2000784c0ff */
[----:B------:R-:W-:Y:S01]  /*5500*/  BSSY B1, `(.L_x_87) ;  /* 0x000003d000017945 */ /* 0x000fe20003800000 */
[----:B------:R-:W-:Y:S01]  /*5510*/  @P1 SEL R0, RZ, 0xffffffff, P3 ;  /* 0xffffffffff001807 */ /* 0x000fe20001800000 */
[----:B------:R-:W-:Y:S01]  /*5520*/  IMAD.MOV.U32 R47, RZ, RZ, 0x1 ;  /* 0x00000001ff2f7424 */ /* 0x000fe200078e00ff */
[----:B------:R-:W-:Y:S01]  /*5530*/  LEA R2, R2, UR48, 0x3 ;  /* 0x0000003002027c11 */ /* 0x000fe2000f8e18ff */
[----:B------:R-:W-:Y:S01]  /*5540*/  IMAD.U32 R45, RZ, RZ, UR4 ;  /* 0x00000004ff2d7e24 */ /* 0x000fe2000f8e00ff */
[----:B------:R-:W-:Y:S01]  /*5550*/  @P0 SEL R0, R5, R0, !P2 ;  /* 0x0000000005000207 */ /* 0x000fe20005000000 */
[----:B------:R-:W-:Y:S01]  /*5560*/  IMAD.U32 R46, RZ, RZ, UR56 ;  /* 0x00000038ff2e7e24 */ /* 0x000fe2000f8e00ff */
[C---:B------:R-:W-:Y:S02]  /*5570*/  LEA R44, R31.reuse, UR48, 0x3 ;  /* 0x000000301f2c7c11 */ /* 0x040fe4000f8e18ff */
[----:B------:R-:W-:Y:S02]  /*5580*/  CS2R R50, SRZ ;  /* 0x0000000000327805 */ /* 0x000fe4000001ff00 */
[----:B------:R-:W-:Y:S02]  /*5590*/  @P1 LOP3.LUT R0, R0, 0x1, RZ, 0xc0, !PT ;  /* 0x0000000100001812 */ /* 0x000fe400078ec0ff */
[----:B------:R-:W-:Y:S02]  /*55a0*/  CS2R R48, SRZ ;  /* 0x0000000000307805 */ /* 0x000fe4000001ff00 */
[----:B------:R-:W-:Y:S02]  /*55b0*/  SHF.L.U32 R3, R68, 0x1f, RZ ;  /* 0x0000001f44037819 */ /* 0x000fe400000006ff */
[----:B------:R-:W-:Y:S02]  /*55c0*/  CS2R R42, SRZ ;  /* 0x00000000002a7805 */ /* 0x000fe4000001ff00 */
[----:B------:R-:W-:Y:S02]  /*55d0*/  ISETP.NE.U32.OR P5, PT, R0, 0x1, !P1 ;  /* 0x000000010000780c */ /* 0x000fe40004fa5470 */
[----:B------:R-:W-:Y:S02]  /*55e0*/  CS2R R40, SRZ ;  /* 0x0000000000287805 */ /* 0x000fe4000001ff00 */
[----:B------:R-:W-:Y:S02]  /*55f0*/  PLOP3.LUT P2, PT, PT, PT, UP1, 0x80, 0x8 ;  /* 0x000000000008781c */ /* 0x000fe40003f4f018 */
[----:B------:R-:W-:Y:S02]  /*5600*/  LEA.HI R34, R31, R31, RZ, 0x1 ;  /* 0x0000001f1f227211 */ /* 0x000fe400078f08ff */
[----:B------:R-:W-:Y:S02]  /*5610*/  LOP3.LUT P4, R72, R60, 0xff, RZ, 0xc0, !PT ;  /* 0x000000ff3c487812 */ /* 0x000fe4000788c0ff */
[----:B------:R-:W-:Y:S02]  /*5620*/  SEL R4, RZ, 0xffffffff, P3 ;  /* 0xffffffffff047807 */ /* 0x000fe40001800000 */
[----:B------:R-:W-:Y:S02]  /*5630*/  P2R R74, PR, RZ, 0x20 ;  /* 0x00000020ff4a7803 */ /* 0x000fe40000000000 */
[----:B------:R-:W-:Y:S03]  /*5640*/  @P5 SHF.L.U32 R0, R45, 0x1f, RZ ;  /* 0x0000001f2d005819 */ /* 0x000fe600000006ff */
[----:B------:R-:W-:Y:S01]  /*5650*/  @P2 SEL R4, R5, R4, !P4 ;  /* 0x0000000405042207 */ /* 0x000fe20006000000 */
[----:B------:R1:W3:Y:S03]  /*5660*/  @P5 SYNCS.PHASECHK.TRANS64.TRYWAIT P1, [R2+URZ+0x50], R0 ;  /* 0x00005000020055a7 */ /* 0x0002e600080211ff */
[----:B------:R-:W-:Y:S04]  /*5670*/  LOP3.LUT R4, R4, 0x1, RZ, 0xc0, !PT ;  /* 0x0000000104047812 */ /* 0x000fe800078ec0ff */
[----:B------:R-:W-:Y:S04]  /*5680*/  ISETP.NE.U32.AND P2, PT, R4, 0x1, PT ;  /* 0x000000010400780c */ /* 0x000fe80003f45070 */
[----:B------:R-:W-:Y:S01]  /*5690*/  P2R R76, PR, RZ, 0x4 ;  /* 0x00000004ff4c7803 */ /* 0x000fe20000000000 */
[----:B------:R4:W2:Y:S01]  /*56a0*/  SYNCS.PHASECHK.TRANS64.TRYWAIT P0, [R44+URZ+0xb0], R3 ;  /* 0x0000b0032c0075a7 */ /* 0x0008a200080011ff */
[C---:B-1----:R-:W-:Y:S01]  /*56b0*/  IMAD.SHL.U32 R0, R34.reuse, 0x20, RZ ;  /* 0x0000002022007824 */ /* 0x042fe200078e00ff */
[----:B------:R-:W-:Y:S04]  /*56c0*/  LOP3.LUT R34, R34, 0xffe, RZ, 0xc0, !PT ;  /* 0x00000ffe22227812 */ /* 0x000fe800078ec0ff */
[----:B------:R-:W-:Y:S01]  /*56d0*/  LOP3.LUT R0, R0, 0xffffffc0, RZ, 0xc0, !PT ;  /* 0xffffffc000007812 */ /* 0x000fe200078ec0ff */
[----:B------:R-:W-:Y:S04]  /*56e0*/  IMAD.IADD R34, R31, 0x1, -R34 ;  /* 0x000000011f227824 */ /* 0x000fe800078e0a22 */
[----:B------:R-:W-:Y:S04]  /*56f0*/  IMAD.IADD R0, R32, 0x1, R0 ;  /* 0x0000000120007824 */ /* 0x000fe800078e0200 */
[----:B------:R-:W-:Y:S01]  /*5700*/  IMAD R34, R34, 0x100000, R0 ;  /* 0x0010000022227824 */ /* 0x000fe200078e0200 */
[----:B---3--:R-:W-:Y:S01]  /*5710*/  @P5 SEL R47, RZ, 0x1, !P1 ;  /* 0x00000001ff2f5807 */ /* 0x008fe20004800000 */
[----:B----4-:R-:W-:Y:S06]  /*5720*/  @!P5 BRA `(.L_x_88) ;  /* 0x000000000068d947 */ /* 0x010fec0003800000 */
[----:B------:R-:W-:Y:S01]  /*5730*/  HFMA2 R43, -RZ, RZ, 0, 0 ;  /* 0x00000000ff2b7431 */ /* 0x000fe200000001ff */
[----:B------:R-:W-:Y:S01]  /*5740*/  ISETP.NE.AND P1, PT, R47, RZ, PT ;  /* 0x000000ff2f00720c */ /* 0x000fe20003f25270 */
[----:B------:R-:W-:Y:S01]  /*5750*/  IMAD.U32 R0, RZ, RZ, UR56 ;  /* 0x00000038ff007e24 */ /* 0x000fe2000f8e00ff */
[----:B------:R-:W-:Y:S11]  /*5760*/  BSSY B0, `(.L_x_89) ;  /* 0x0000005000007945 */ /* 0x000ff60003800000 */
[----:B------:R-:W-:Y:S05]  /*5770*/  @P1 BRA `(.L_x_90) ;  /* 0x00000000000c1947 */ /* 0x000fea0003800000 */
[----:B------:R-:W-:Y:S04]  /*5780*/  SHF.L.U32 R4, R45, 0x1f, RZ ;  /* 0x0000001f2d047819 */ /* 0x000fe800000006ff */
[----:B------:R-:W1:Y:S02]  /*5790*/  SYNCS.PHASECHK.TRANS64.TRYWAIT P1, [R2+URZ+0x50], R4 ;  /* 0x00005004020075a7 */ /* 0x000e6400080211ff */
[----:B-1----:R-:W-:Y:S05]  /*57a0*/  @!P1 BRA `(.L_x_91) ;  /* 0x0000001c00b49947 */ /* 0x002fea0003800000 */
.L_x_90:
[----:B------:R-:W-:Y:S05]  /*57b0*/  BSYNC B0 ;  /* 0x0000000000007941 */ /* 0x000fea0003800000 */
.L_x_89:
[----:B------:R-:W-:Y:S01]  /*57c0*/  ISETP.NE.AND P1, PT, R76, RZ, PT ;  /* 0x000000ff4c00720c */ /* 0x000fe20003f25270 */
[----:B------:R-:W-:Y:S01]  /*57d0*/  IMAD.MOV.U32 R42, RZ, RZ, RZ ;  /* 0x000000ffff2a7224 */ /* 0x000fe200078e00ff */
[----:B------:R-:W-:Y:S02]  /*57e0*/  CS2R R40, SRZ ;  /* 0x0000000000287805 */ /* 0x000fe4000001ff00 */
[----:B------:R-:W-:Y:S02]  /*57f0*/  CS2R R50, SRZ ;  /* 0x0000000000327805 */ /* 0x000fe4000001ff00 */
[----:B------:R-:W-:Y:S07]  /*5800*/  CS2R R48, SRZ ;  /* 0x0000000000307805 */ /* 0x000fee000001ff00 */
[----:B-1----:R-:W-:Y:S01]  /*5810*/  @P1 IMAD R2, R0, 0x800, R64 ;  /* 0x0000080000021824 */ /* 0x002fe200078e0240 */
[----:B------:R-:W-:Y:S05]  /*5820*/  @P1 WARPSYNC.ALL ;  /* 0x0000000000001948 */ /* 0x000fea0003800000 */
[----:B------:R-:W-:Y:S01]  /*5830*/  @P1 LEA R2, R2, UR48, 0x1 ;  /* 0x0000003002021c11 */ /* 0x000fe2000f8e08ff */
[----:B------:R-:W-:Y:S04]  /*5840*/  UIADD3 UR5, UPT, UPT, UR56, 0x1, URZ ;  /* 0x0000000138057890 */ /* 0x000fe8000fffe0ff */
[----:B------:R1:W3:Y:S01]  /*5850*/  @P1 LDSM.16.M88.4 R40, [R2+0x200] ;  /* 0x000200000228183b */ /* 0x0002e20000000200 */
[----:B------:R-:W-:Y:S01]  /*5860*/  UISETP.NE.AND UP0, UPT, UR5, 0x3, UPT ;  /* 0x000000030500788c */ /* 0x000fe2000bf05270 */
[----:B------:R-:W-:Y:S03]  /*5870*/  @P1 IMAD R0, R69, 0x2, R2 ;  /* 0x0000000245001824 */ /* 0x000fe600078e0202 */
[----:B------:R-:W-:Y:S02]  /*5880*/  USEL UR4, URZ, 0x1, UP0 ;  /* 0x00000001ff047887 */ /* 0x000fe40008000000 */
[----:B------:R1:W4:Y:S01]  /*5890*/  @P1 LDSM.16.M88.4 R48, [R0+0x200] ;  /* 0x000200000030183b */ /* 0x0003220000000200 */
[----:B------:R-:W-:Y:S03]  /*58a0*/  USEL UR5, UR5, URZ, UP0 ;  /* 0x000000ff05057287 */ /* 0x000fe60008000000 */
[----:B------:R-:W-:Y:S03]  /*58b0*/  LOP3.LUT R45, R45, UR4, RZ, 0x3c, !PT ;  /* 0x000000042d2d7c12 */ /* 0x000fe6000f8e3cff */
[----:B------:R-:W-:Y:S02]  /*58c0*/  IMAD.U32 R46, RZ, RZ, UR5 ;  /* 0x00000005ff2e7e24 */ /* 0x000fe4000f8e00ff */
.L_x_88:
[----:B------:R-:W-:Y:S05]  /*58d0*/  BSYNC B1 ;  /* 0x0000000000017941 */ /* 0x000fea0003800000 */
.L_x_87:
[----:B-1----:R-:W-:Y:S04]  /*58e0*/  SHF.R.U32.HI R0, RZ, 0x15, R34 ;  /* 0x00000015ff007819 */ /* 0x002fe80000011622 */
[----:B------:R-:W-:Y:S01]  /*58f0*/  LOP3.LUT P1, RZ, R0, 0x3, R65, 0x48, !PT ;  /* 0x0000000300ff7812 */ /* 0x000fe20007824841 */
[----:B------:R-:W-:Y:S01]  /*5900*/  @!UPT UIADD3 URZ, UPT, UPT, URZ, URZ, URZ ;  /* 0x000000fffffff290 */ /* 0x000fe2000fffe0ff */
[----:B--2---:R-:W-:Y:S11]  /*5910*/  @P0 BRA `(.L_x_92) ;  /* 0x0000000000080947 */ /* 0x004ff60003800000 */
[----:B------:R-:W1:Y:S02]  /*5920*/  SYNCS.PHASECHK.TRANS64.TRYWAIT P0, [R44+URZ+0xb0], R3 ;  /* 0x0000b0032c0075a7 */ /* 0x000e6400080011ff */
[----:B-1----:R-:W-:Y:S05]  /*5930*/  @!P0 BRA `(.L_x_93) ;  /* 0x0000001c00648947 */ /* 0x002fea0003800000 */
.L_x_92:
[----:B------:R-:W-:Y:S05]  /*5940*/  @!P1 BRA `(.L_x_94) ;  /* 0x0000000000409947 */ /* 0x000fea0003800000 */
[----:B------:R-:W2:Y:S01]  /*5950*/  LDCU.64 UR8, c[0x4][0x70] ;  /* 0x01000e00ff0877ac */ /* 0x000ea20008000a00 */
[----:B-1----:R-:W-:Y:S01]  /*5960*/  MOV R3, 0x0 ;  /* 0x0000000000037802 */ /* 0x002fe20000000f00 */
[----:B------:R-:W-:Y:S02]  /*5970*/  HFMA2 R12, -RZ, RZ, 0, 5.9604644775390625e-08 ;  /* 0x00000001ff0c7431 */ /* 0x000fe400000001ff */
[----:B------:R-:W-:Y:S02]  /*5980*/  IMAD.MOV.U32 R8, RZ, RZ, 0x192 ;  /* 0x00000192ff087424 */ /* 0x000fe400078e00ff */
[----:B------:R-:W-:Y:S01]  /*5990*/  IMAD.MOV.U32 R13, RZ, RZ, RZ ;  /* 0x000000ffff0d7224 */ /* 0x000fe200078e00ff */
[----:B------:R-:W1:Y:S01]  /*59a0*/  LDCU.64 UR6, c[0x4][0x78] ;  /* 0x01000f00ff0677ac */ /* 0x000e620008000a00 */
[----:B------:R-:W3:Y:S01]  /*59b0*/  LDC.64 R2, c[0x4][R3] ;  /* 0x0100000003027b82 */ /* 0x000ee20000000a00 */
[----:B------:R-:W5:Y:S01]  /*59c0*/  LDCU.64 UR4, c[0x4][0x10] ;  /* 0x01000200ff0477ac */ /* 0x000f620008000a00 */
[----:B--2---:R-:W-:Y:S01]  /*59d0*/  MOV R5, UR9 ;  /* 0x0000000900057c02 */ /* 0x004fe20008000f00 */
[----:B------:R-:W-:Y:S01]  /*59e0*/  IMAD.U32 R4, RZ, RZ, UR8 ;  /* 0x00000008ff047e24 */ /* 0x000fe2000f8e00ff */
[----:B-1----:R-:W-:Y:S01]  /*59f0*/  MOV R7, UR7 ;  /* 0x0000000700077c02 */ /* 0x002fe20008000f00 */
[----:B------:R-:W-:Y:S01]  /*5a00*/  IMAD.U32 R6, RZ, RZ, UR6 ;  /* 0x00000006ff067e24 */ /* 0x000fe2000f8e00ff */
[----:B-----5:R-:W-:Y:S01]  /*5a10*/  MOV R11, UR5 ;  /* 0x00000005000b7c02 */ /* 0x020fe20008000f00 */
[----:B------:R-:W-:Y:S02]  /*5a20*/  IMAD.U32 R10, RZ, RZ, UR4 ;  /* 0x00000004ff0a7e24 */ /* 0x000fe4000f8e00ff */
[----:B------:R-:W-:Y:S07]  /*5a30*/  LEPC R20, `(.L_x_94) ;  /* 0x000000001014794e */ /* 0x000fee0000000000 */
[----:B---34-:R-:W-:Y:S05]  /*5a40*/  CALL.ABS.NOINC R2 ;  /* 0x0000000002007343 */ /* 0x018fea0003c00000 */
.L_x_94:
[----:B------:R-:W-:Y:S05]  /*5a50*/  WARPSYNC.ALL ;  /* 0x0000000000007948 */ /* 0x000fea0003800000 */
[----:B------:R-:W-:Y:S01]  /*5a60*/  R2UR UR4, R34 ;  /* 0x00000000220472ca */ /* 0x000fe200000e0000 */
[----:B-1-3--:R-:W-:Y:S01]  /*5a70*/  HADD2.F32 R3, -RZ, R40.H0_H0 ;  /* 0x20000028ff037230 */ /* 0x00afe20000004100 */
[----:B------:R-:W-:Y:S01]  /*5a80*/  SHF.L.U32 R75, R69, 0x1, RZ ;  /* 0x00000001454b7819 */ /* 0x000fe200000006ff */
[----:B------:R-:W-:Y:S01]  /*5a90*/  HADD2.F32 R20, -RZ, R42.H0_H0 ;  /* 0x2000002aff147230 */ /* 0x000fe20000004100 */
[----:B------:R-:W-:Y:S01]  /*5aa0*/  ISETP.NE.AND P0, PT, R70, RZ, PT ;  /* 0x000000ff4600720c */ /* 0x000fe20003f05270 */
[----:B------:R-:W-:Y:S08]  /*5ab0*/  BSSY.RECONVERGENT B0, `(.L_x_95) ;  /* 0x000004d000007945 */ /* 0x000ff00003800200 */
[----:B------:R-:W1:Y:S02]  /*5ac0*/  LDTM.16dp256bit.x4 R4, tmem[UR4] ;  /* 0x00000004000479ee */ /* 0x000e640008120000 */
[C---:B-1----:R-:W-:Y:S01]  /*5ad0*/  FMUL R0, R33.reuse, R4 ;  /* 0x0000000421007220 */ /* 0x042fe20000400000 */
[----:B------:R-:W-:Y:S02]  /*5ae0*/  HADD2.F32 R4, -RZ, R40.H1_H1 ;  /* 0x30000028ff047230 */ /* 0x000fe40000004100 */
[----:B------:R-:W-:Y:S01]  /*5af0*/  FMUL R2, R33, R5 ;  /* 0x0000000521027220 */ /* 0x000fe20000400000 */
[--C-:B------:R-:W-:Y:S02]  /*5b00*/  HADD2.F32 R5, -RZ, R41.reuse.H0_H0 ;  /* 0x20000029ff057230 */ /* 0x100fe40000004100 */
[----:B------:R-:W-:Y:S01]  /*5b10*/  FFMA R0, R35, R3, R0 ;  /* 0x0000000323007223 */ /* 0x000fe20000000000 */
[----:B------:R-:W-:Y:S01]  /*5b20*/  FMUL R3, R33, R6 ;  /* 0x0000000621037220 */ /* 0x000fe20000400000 */
[----:B------:R-:W-:Y:S02]  /*5b30*/  HADD2.F32 R6, -RZ, R41.H1_H1 ;  /* 0x30000029ff067230 */ /* 0x000fe40000004100 */
[----:B------:R-:W-:Y:S01]  /*5b40*/  FFMA R2, R35, R4, R2 ;  /* 0x0000000423027223 */ /* 0x000fe20000000002 */
[----:B------:R-:W-:Y:S01]  /*5b50*/  FMUL R7, R33, R7 ;  /* 0x0000000721077220 */ /* 0x000fe20000400000 */
[----:B------:R-:W-:Y:S01]  /*5b60*/  FFMA R3, R35, R5, R3 ;  /* 0x0000000523037223 */ /* 0x000fe20000000003 */
[C---:B------:R-:W-:Y:S01]  /*5b70*/  FMUL R4, R33.reuse, R8 ;  /* 0x0000000821047220 */ /* 0x040fe20000400000 */
[----:B------:R-:W-:Y:S01]  /*5b80*/  FMUL R5, R33, R9 ;  /* 0x0000000921057220 */ /* 0x000fe20000400000 */
[----:B------:R-:W-:Y:S01]  /*5b90*/  F2FP.F16.F32.PACK_AB R36, R2, R0 ;  /* 0x000000000224723e */ /* 0x000fe200000000ff */
[C---:B------:R-:W-:Y:S01]  /*5ba0*/  FFMA R7, R35.reuse, R6, R7 ;  /* 0x0000000623077223 */ /* 0x040fe20000000007 */
[----:B------:R-:W-:Y:S02]  /*5bb0*/  HADD2.F32 R0, -RZ, R42.H1_H1 ;  /* 0x3000002aff007230 */ /* 0x000fe40000004100 */
[----:B------:R-:W-:Y:S01]  /*5bc0*/  FFMA R4, R35, R20, R4 ;  /* 0x0000001423047223 */ /* 0x000fe20000000004 */
[--C-:B------:R-:W-:Y:S02]  /*5bd0*/  HADD2.F32 R2, -RZ, R43.reuse.H0_H0 ;  /* 0x2000002bff027230 */ /* 0x100fe40000004100 */
[----:B------:R-:W-:Y:S01]  /*5be0*/  FMUL R6, R33, R10 ;  /* 0x0000000a21067220 */ /* 0x000fe20000400000 */
[----:B------:R-:W-:Y:S01]  /*5bf0*/  F2FP.F16.F32.PACK_AB R37, R7, R3 ;  /* 0x000000030725723e */ /* 0x000fe200000000ff */
[----:B------:R-:W-:Y:S02]  /*5c00*/  HADD2.F32 R3, -RZ, R43.H1_H1 ;  /* 0x3000002bff037230 */ /* 0x000fe40000004100 */
[----:B------:R-:W-:Y:S01]  /*5c10*/  FFMA R5, R35, R0, R5 ;  /* 0x0000000023057223 */ /* 0x000fe20000000005 */
[C---:B------:R-:W-:Y:S01]  /*5c20*/  FMUL R11, R33.reuse, R11 ;  /* 0x0000000b210b7220 */ /* 0x040fe20000400000 */
[--C-:B----4-:R-:W-:Y:S02]  /*5c30*/  HADD2.F32 R7, -RZ, R48.reuse.H0_H0 ;  /* 0x20000030ff077230 */ /* 0x110fe40000004100 */
[C---:B------:R-:W-:Y:S01]  /*5c40*/  FMUL R8, R33.reuse, R12 ;  /* 0x0000000c21087220 */ /* 0x040fe20000400000 */
[----:B------:R-:W-:Y:S02]  /*5c50*/  HADD2.F32 R0, -RZ, R48.H1_H1 ;  /* 0x30000030ff007230 */ /* 0x000fe40000004100 */
[----:B------:R-:W-:Y:S01]  /*5c60*/  FMUL R9, R33, R13 ;  /* 0x0000000d21097220 */ /* 0x000fe20000400000 */
[C---:B------:R-:W-:Y:S01]  /*5c70*/  FFMA R6, R35.reuse, R2, R6 ;  /* 0x0000000223067223 */ /* 0x040fe20000000006 */
[C---:B------:R-:W-:Y:S01]  /*5c80*/  FFMA R11, R35.reuse, R3, R11 ;  /* 0x00000003230b7223 */ /* 0x040fe2000000000b */
[C---:B------:R-:W-:Y:S01]  /*5c90*/  FFMA R8, R35.reuse, R7, R8 ;  /* 0x0000000723087223 */ /* 0x040fe20000000008 */
[----:B------:R-:W-:Y:S01]  /*5ca0*/  FFMA R9, R35, R0, R9 ;  /* 0x0000000023097223 */ /* 0x000fe20000000009 */
[--C-:B------:R-:W-:Y:S02]  /*5cb0*/  HADD2.F32 R2, -RZ, R49.reuse.H0_H0 ;  /* 0x20000031ff027230 */ /* 0x100fe40000004100 */
[C---:B------:R-:W-:Y:S01]  /*5cc0*/  FMUL R10, R33.reuse, R14 ;  /* 0x0000000e210a7220 */ /* 0x040fe20000400000 */
[----:B------:R-:W-:Y:S02]  /*5cd0*/  HADD2.F32 R0, -RZ, R49.H1_H1 ;  /* 0x30000031ff007230 */ /* 0x000fe40000004100 */
[----:B------:R-:W-:Y:S01]  /*5ce0*/  FMUL R15, R33, R15 ;  /* 0x0000000f210f7220 */ /* 0x000fe20000400000 */
[----:B------:R-:W-:Y:S01]  /*5cf0*/  F2FP.F16.F32.PACK_AB R38, R5, R4 ;  /* 0x000000040526723e */ /* 0x000fe200000000ff */
[----:B------:R-:W-:Y:S01]  /*5d00*/  FFMA R10, R35, R2, R10 ;  /* 0x00000002230a7223 */ /* 0x000fe2000000000a */
[----:B------:R-:W-:Y:S01]  /*5d10*/  FMUL R12, R33, R16 ;  /* 0x00000010210c7220 */ /* 0x000fe20000400000 */
[----:B------:R-:W-:Y:S01]  /*5d20*/  FFMA R15, R35, R0, R15 ;  /* 0x00000000230f7223 */ /* 0x000fe2000000000f */
[--C-:B------:R-:W-:Y:S01]  /*5d30*/  HADD2.F32 R0, -RZ, R50.reuse.H0_H0 ;  /* 0x20000032ff007230 */ /* 0x100fe20000004100 */
[----:B------:R-:W-:Y:S01]  /*5d40*/  MOV R5, UR56 ;  /* 0x0000003800057c02 */ /* 0x000fe20008000f00 */
[----:B------:R-:W-:Y:S02]  /*5d50*/  HADD2.F32 R2, -RZ, R50.H1_H1 ;  /* 0x30000032ff027230 */ /* 0x000fe40000004100 */
[C---:B------:R-:W-:Y:S01]  /*5d60*/  FMUL R13, R33.reuse, R17 ;  /* 0x00000011210d7220 */ /* 0x040fe20000400000 */
[--C-:B------:R-:W-:Y:S02]  /*5d70*/  HADD2.F32 R3, -RZ, R51.reuse.H0_H0 ;  /* 0x20000033ff037230 */ /* 0x100fe40000004100 */
[C---:B------:R-:W-:Y:S01]  /*5d80*/  FMUL R14, R33.reuse, R18 ;  /* 0x00000012210e7220 */ /* 0x040fe20000400000 */
[----:B------:R-:W-:Y:S02]  /*5d90*/  HADD2.F32 R4, -RZ, R51.H1_H1 ;  /* 0x30000033ff047230 */ /* 0x000fe40000004100 */
[----:B------:R-:W-:Y:S01]  /*5da0*/  FMUL R19, R33, R19 ;  /* 0x0000001321137220 */ /* 0x000fe20000400000 */
[----:B------:R-:W-:Y:S01]  /*5db0*/  FFMA R12, R35, R0, R12 ;  /* 0x00000000230c7223 */ /* 0x000fe2000000000c */
[----:B------:R-:W-:Y:S01]  /*5dc0*/  LEA R5, R5, R64, 0xb ;  /* 0x0000004005057211 */ /* 0x000fe200078e58ff */
[C---:B------:R-:W-:Y:S01]  /*5dd0*/  FFMA R13, R35.reuse, R2, R13 ;  /* 0x00000002230d7223 */ /* 0x040fe2000000000d */
[C---:B------:R-:W-:Y:S01]  /*5de0*/  FFMA R14, R35.reuse, R3, R14 ;  /* 0x00000003230e7223 */ /* 0x040fe2000000000e */
[----:B------:R-:W-:Y:S01]  /*5df0*/  FFMA R19, R35, R4, R19 ;  /* 0x0000000423137223 */ /* 0x000fe20000000013 */
[----:B------:R-:W-:Y:S02]  /*5e00*/  F2FP.F16.F32.PACK_AB R39, R11, R6 ;  /* 0x000000060b27723e */ /* 0x000fe400000000ff */
[----:B------:R-:W-:Y:S02]  /*5e10*/  LEA R5, R5, UR48, 0x1 ;  /* 0x0000003005057c11 */ /* 0x000fe4000f8e08ff */
[----:B------:R-:W-:Y:S02]  /*5e20*/  F2FP.F16.F32.PACK_AB R8, R9, R8 ;  /* 0x000000080908723e */ /* 0x000fe400000000ff */
[----:B------:R-:W-:Y:S01]  /*5e30*/  F2FP.F16.F32.PACK_AB R9, R15, R10 ;  /* 0x0000000a0f09723e */ /* 0x000fe200000000ff */
[----:B------:R1:W-:Y:S01]  /*5e40*/  STSM.16.M88.4 [R5+0x200], R36 ;  /* 0x0002002405007844 */ /* 0x0003e20000000200 */
[----:B------:R-:W-:Y:S02]  /*5e50*/  F2FP.F16.F32.PACK_AB R10, R13, R12 ;  /* 0x0000000c0d0a723e */ /* 0x000fe400000000ff */
[----:B------:R-:W-:Y:S02]  /*5e60*/  F2FP.F16.F32.PACK_AB R11, R19, R14 ;  /* 0x0000000e130b723e */ /* 0x000fe400000000ff */
[----:B------:R-:W-:Y:S05]  /*5e70*/  IADD3 R0, PT, PT, R75, 0x200, R5 ;  /* 0x000002004b007810 */ /* 0x000fea0007ffe005 */
[----:B------:R1:W-:Y:S01]  /*5e80*/  STSM.16.M88.4 [R0], R8 ;  /* 0x0000000800007844 */ /* 0x0003e20000000200 */
[----:B------:R-:W-:Y:S01]  /*5e90*/  @!PT LDS RZ, [RZ] ;  /* 0x00000000fffff984 */ /* 0x000fe20000000800 */
[----:B------:R-:W-:Y:S01]  /*5ea0*/  @!PT LDS RZ, [RZ] ;  /* 0x00000000fffff984 */ /* 0x000fe20000000800 */
[----:B------:R-:W-:Y:S01]  /*5eb0*/  @!PT LDS RZ, [RZ] ;  /* 0x00000000fffff984 */ /* 0x000fe20000000800 */
[----:B------:R-:W-:Y:S01]  /*5ec0*/  @!PT LDS RZ, [RZ] ;  /* 0x00000000fffff984 */ /* 0x000fe20000000800 */
[----:B------:R2:W-:Y:S07]  /*5ed0*/  MEMBAR.ALL.CTA ;  /* 0x0000000000007992 */ /* 0x0005ee0000008000 */
[----:B--2---:R-:W2:Y:S02]  /*5ee0*/  FENCE.VIEW.ASYNC.S ;  /* 0x00000000000073c6 */ /* 0x004ea40000000000 */
[----:B--2---:R-:W-:Y:S06]  /*5ef0*/  BAR.SYNC.DEFER_BLOCKING 0x1, 0x80 ;  /* 0x0042000000007b1d */ /* 0x004fec0000010000 */
[----:B------:R-:W-:Y:S05]  /*5f00*/  @P0 BRA `(.L_x_96) ;  /* 0x00000000001c0947 */ /* 0x000fea0003800000 */
[----:B------:R-:W-:Y:S02]  /*5f10*/  UIADD3 UR6, UP0, UPT, UR54, 0x680, URZ ;  /* 0x0000068036067890 */ /* 0x000fe4000ff1e0ff */
[----:B------:R-:W-:Y:S02]  /*5f20*/  ULEA UR4, UR56, UR48, 0xc ;  /* 0x0000003038047291 */ /* 0x000fe4000f8e60ff */
[----:B------:R-:W-:Y:S02]  /*5f30*/  UIADD3.X UR7, UPT, UPT, URZ, UR55, URZ, UP0, !UPT ;  /* 0x00000037ff077290 */ /* 0x000fe400087fe4ff */
[----:B------:R-:W-:Y:S01]  /*5f40*/  UIADD3 UR40, UPT, UPT, UR4, 0x200, URZ ;  /* 0x0000020004287890 */ /* 0x000fe2000fffe0ff */
[----:B------:R-:W-:Y:S08]  /*5f50*/  UMOV UR43, UR36 ;  /* 0x00000024002b7c82 */ /* 0x000ff00008000000 */
[----:B------:R2:W-:Y:S02]  /*5f60*/  UTMASTG.3D [UR40], [UR6] ;  /* 0x00000028060073b5 */ /* 0x0005e40008010000 */
[----:B--2---:R0:W-:Y:S02]  /*5f70*/  UTMACMDFLUSH ;  /* 0x00000000000079b7 */ /* 0x0041e40000000000 */
.L_x_96:
[----:B------:R-:W-:Y:S05]  /*5f80*/  BSYNC.RECONVERGENT B0 ;  /* 0x0000000000007941 */ /* 0x000fea0003800200 */
.L_x_95:
[----:B------:R-:W-:Y:S01]  /*5f90*/  UIADD3 UR40, UPT, UPT, UR56, 0x1, URZ ;  /* 0x0000000138287890 */ /* 0x000fe2000fffe0ff */
[----:B------:R-:W-:Y:S03]  /*5fa0*/  BSSY.RECONVERGENT B0, `(.L_x_97) ;  /* 0x0000005000007945 */ /* 0x000fe60003800200 */
[----:B------:R-:W-:Y:S04]  /*5fb0*/  UISETP.NE.AND UP0, UPT, UR40, 0x3, UPT ;  /* 0x000000032800788c */ /* 0x000fe8000bf05270 */
[----:B------:R-:W-:Y:S01]  /*5fc0*/  USEL UR43, UR40, URZ, UP0 ;  /* 0x000000ff282b7287 */ /* 0x000fe20008000000 */
[----:B------:R-:W-:Y:S11]  /*5fd0*/  @P0 BRA `(.L_x_98) ;  /* 0x0000000000040947 */ /* 0x000ff60003800000 */
[----:B------:R-:W-:Y:S04]  /*5fe0*/  DEPBAR.LE SB0, 0x1 ;  /* 0x000080400000791a */ /* 0x000fe80000000000 */
.L_x_98:
[----:B------:R-:W-:Y:S05]  /*5ff0*/  BSYNC.RECONVERGENT B0 ;  /* 0x0000000000007941 */ /* 0x000fea0003800200 */
.L_x_97:
[----:B------:R-:W-:Y:S01]  /*6000*/  BAR.SYNC.DEFER_BLOCKING 0x1, 0x80 ;  /* 0x0042000000007b1d */ /* 0x000fe20000010000 */
[----:B------:R-:W-:Y:S01]  /*6010*/  ISETP.NE.AND P1, PT, R74, RZ, PT ;  /* 0x000000ff4a00720c */ /* 0x000fe20003f25270 */
[----:B------:R-:W-:Y:S01]  /*6020*/  UISETP.NE.AND UP0, UPT, UR50, URZ, UPT ;  /* 0x000000ff3200728c */ /* 0x000fe2000bf05270 */
[----:B------:R-:W-:Y:S11]  /*6030*/  LEA R2, R46, UR48, 0x3 ;  /* 0x000000302e027c11 */ /* 0x000ff6000f8e18ff */
[----:B------:R-:W-:Y:S01]  /*6040*/  @P1 SHF.L.U32 R3, R45, 0x1f, RZ ;  /* 0x0000001f2d031819 */ /* 0x000fe200000006ff */
[----:B------:R-:W-:Y:S06]  /*6050*/  BRA.U !UP0, `(.L_x_99) ;  /* 0x0000000108247547 */ /* 0x000fec000b800000 */
[----:B------:R-:W-:Y:S01]  /*6060*/  IMAD.U32 R4, RZ, RZ, UR49 ;  /* 0x00000031ff047e24 */ /* 0x000fe2000f8e00ff */
[----:B-1----:R-:W-:Y:S01]  /*6070*/  MOV R0, UR37 ;  /* 0x0000002500007c02 */ /* 0x002fe20008000f00 */
[----:B------:R-:W-:Y:S03]  /*6080*/  UIADD3 UR49, UPT, UPT, UR49, 0x1, URZ ;  /* 0x0000000131317890 */ /* 0x000fe6000fffe0ff */
[----:B------:R-:W-:Y:S01]  /*6090*/  @P1 LEA R4, R4, UR48, 0x3 ;  /* 0x0000003004041c11 */ /* 0x000fe2000f8e18ff */
[----:B------:R-:W-:Y:S04]  /*60a0*/  UISETP.NE.AND UP0, UPT, UR49, 0x3, UPT ;  /* 0x000000033100788c */ /* 0x000fe8000bf05270 */
[----:B------:R-:W-:Y:S01]  /*60b0*/  @P1 VIADD R4, R4, 0x68 ;  /* 0x0000006804041836 */ /* 0x000fe20000000000 */
[----:B------:R-:W-:Y:S04]  /*60c0*/  USEL UR49, UR49, URZ, UP0 ;  /* 0x000000ff31317287 */ /* 0x000fe80008000000 */
[----:B------:R-:W-:Y:S04]  /*60d0*/  @P1 PRMT R0, R0, 0x654, R4 ;  /* 0x0000065400001816 */ /* 0x000fe80000000004 */
[----:B------:R2:W-:Y:S04]  /*60e0*/  @P1 SYNCS.ARRIVE.TRANS64.RED.A1T0 RZ, [R0+URZ], RZ ;  /* 0x000000ff00ff19a7 */ /* 0x0005e800081004ff */
.L_x_99:
[----:B------:R-:W3:Y:S01]  /*60f0*/  @P1 SYNCS.PHASECHK.TRANS64.TRYWAIT P0, [R2+URZ+0x50], R3 ;  /* 0x00005003020015a7 */ /* 0x000ee200080011ff */
[----:B------:R-:W-:Y:S01]  /*6100*/  BSSY B1, `(.L_x_100) ;  /* 0x0000013000017945 */ /* 0x000fe20003800000 */
[----:B---3--:R-:W-:Y:S03]  /*6110*/  @P1 SEL R47, RZ, 0x1, !P0 ;  /* 0x00000001ff2f1807 */ /* 0x008fe60004000000 */
[----:B------:R-:W-:Y:S05]  /*6120*/  @!P1 BRA `(.L_x_101) ;  /* 0x0000000000409947 */ /* 0x000fea0003800000 */
[----:B------:R-:W-:Y:S01]  /*6130*/  ISETP.NE.AND P1, PT, R76, RZ, PT ;  /* 0x000000ff4c00720c */ /* 0x000fe20003f25270 */
[----:B------:R-:W-:Y:S01]  /*6140*/  BSSY B0, `(.L_x_102) ;  /* 0x0000009000007945 */ /* 0x000fe20003800000 */
[----:B------:R-:W-:Y:S11]  /*6150*/  ISETP.NE.AND P0, PT, R47, RZ, PT ;  /* 0x000000ff2f00720c */ /* 0x000ff60003f05270 */
[----:B------:R-:W-:Y:S05]  /*6160*/  @P1 IMAD R3, R46, 0x800, R64 ;  /* 0x000008002e031824 */ /* 0x000fea00078e0240 */
[----:B------:R-:W-:Y:S05]  /*6170*/  @P1 LEA R3, R3, UR48, 0x1 ;  /* 0x0000003003031c11 */ /* 0x000fea000f8e08ff */
[----:B-12---:R-:W-:Y:S01]  /*6180*/  @P1 IMAD.IADD R0, R75, 0x1, R3 ;  /* 0x000000014b001824 */ /* 0x006fe200078e0203 */
[----:B------:R-:W-:Y:S06]  /*6190*/  @P0 BRA `(.L_x_103) ;  /* 0x00000000000c0947 */ /* 0x000fec0003800000 */
[----:B------:R-:W-:Y:S04]  /*61a0*/  SHF.L.U32 R45, R45, 0x1f, RZ ;  /* 0x0000001f2d2d7819 */ /* 0x000fe800000006ff */
[----:B------:R-:W1:Y:S02]  /*61b0*/  SYNCS.PHASECHK.TRANS64.TRYWAIT P0, [R2+URZ+0x50], R45 ;  /* 0x0000502d020075a7 */ /* 0x000e6400080011ff */
[----:B-1----:R-:W-:Y:S05]  /*61c0*/  @!P0 BRA `(.L_x_104) ;  /* 0x0000001400548947 */ /* 0x002fea0003800000 */
.L_x_103:
[----:B------:R-:W-:Y:S05]  /*61d0*/  BSYNC B0 ;  /* 0x0000000000007941 */ /* 0x000fea0003800000 */
.L_x_102:
[----:B------:R-:W-:Y:S11]  /*61e0*/  ISETP.NE.AND P0, PT, R76, RZ, PT ;  /* 0x000000ff4c00720c */ /* 0x000ff60003f05270 */
[----:B------:R-:W-:Y:S02]  /*61f0*/  @!UPT UIADD3 URZ, UPT, UPT, URZ, URZ, URZ ;  /* 0x000000fffffff290 */ /* 0x000fe4000fffe0ff */
[----:B------:R-:W-:Y:S05]  /*6200*/  @P0 WARPSYNC.ALL ;  /* 0x0000000000000948 */ /* 0x000fea0003800000 */
[----:B------:R3:W4:Y:S04]  /*6210*/  @P0 LDSM.16.M88.4 R40, [R3+0x200] ;  /* 0x000200000328083b */ /* 0x0007280000000200 */
[----:B------:R3:W2:Y:S02]  /*6220*/  @P0 LDSM.16.M88.4 R48, [R0+0x200] ;  /* 0x000200000030083b */ /* 0x0006a40000000200 */
.L_x_101:
[----:B------:R-:W-:Y:S05]  /*6230*/  BSYNC B1 ;  /* 0x0000000000017941 */ /* 0x000fea0003800000 */
.L_x_100:
[----:B-123--:R-:W-:Y:S05]  /*6240*/  VIADD R0, R34, 0x20 ;  /* 0x0000002022007836 */ /* 0x00efea0000000000 */
[----:B------:R-:W-:Y:S04]  /*6250*/  SHF.R.U32.HI R0, RZ, 0x15, R0 ;  /* 0x00000015ff007819 */ /* 0x000fe80000011600 */
[----:B------:R-:W-:Y:S11]  /*6260*/  LOP3.LUT P0, RZ, R0, 0x3, R65, 0x48, !PT ;  /* 0x0000000300ff7812 */ /* 0x000ff60007804841 */
[----:B------:R-:W-:Y:S02]  /*6270*/  @!UPT UIADD3 URZ, UPT, UPT, URZ, URZ, URZ ;  /* 0x000000fffffff290 */ /* 0x000fe4000fffe0ff */
[----:B------:R-:W-:Y:S05]  /*6280*/  @!P0 BRA `(.L_x_105) ;  /* 0x0000000000408947 */ /* 0x000fea0003800000 */
[----:B------:R-:W1:Y:S01]  /*6290*/  LDCU.64 UR8, c[0x4][0x70] ;  /* 0x01000e00ff0877ac */ /* 0x000e620008000a00 */
[----:B------:R-:W-:Y:S01]  /*62a0*/  MOV R3, 0x0 ;  /* 0x0000000000037802 */ /* 0x000fe20000000f00 */
[----:B------:R-:W-:Y:S02]  /*62b0*/  HFMA2 R12, -RZ, RZ, 0, 5.9604644775390625e-08 ;  /* 0x00000001ff0c7431 */ /* 0x000fe400000001ff */
[----:B------:R-:W-:Y:S02]  /*62c0*/  IMAD.MOV.U32 R8, RZ, RZ, 0x192 ;  /* 0x00000192ff087424 */ /* 0x000fe400078e00ff */
[----:B------:R-:W-:Y:S01]  /*62d0*/  IMAD.MOV.U32 R13, RZ, RZ, RZ ;  /* 0x000000ffff0d7224 */ /* 0x000fe200078e00ff */
[----:B------:R-:W2:Y:S01]  /*62e0*/  LDCU.64 UR6, c[0x4][0x78] ;  /* 0x01000f00ff0677ac */ /* 0x000ea20008000a00 */
[----:B------:R-:W3:Y:S01]  /*62f0*/  LDC.64 R2, c[0x4][R3] ;  /* 0x0100000003027b82 */ /* 0x000ee20000000a00 */
[----:B------:R-:W5:Y:S01]  /*6300*/  LDCU.64 UR4, c[0x4][0x10] ;  /* 0x01000200ff0477ac */ /* 0x000f620008000a00 */
[----:B-1----:R-:W-:Y:S01]  /*6310*/  MOV R5, UR9 ;  /* 0x0000000900057c02 */ /* 0x002fe20008000f00 */
[----:B------:R-:W-:Y:S01]  /*6320*/  IMAD.U32 R4, RZ, RZ, UR8 ;  /* 0x00000008ff047e24 */ /* 0x000fe2000f8e00ff */
[----:B--2---:R-:W-:Y:S01]  /*6330*/  MOV R7, UR7 ;  /* 0x0000000700077c02 */ /* 0x004fe20008000f00 */
[----:B------:R-:W-:Y:S01]  /*6340*/  IMAD.U32 R6, RZ, RZ, UR6 ;  /* 0x00000006ff067e24 */ /* 0x000fe2000f8e00ff */
[----:B-----5:R-:W-:Y:S01]  /*6350*/  MOV R11, UR5 ;  /* 0x00000005000b7c02 */ /* 0x020fe20008000f00 */
[----:B------:R-:W-:Y:S02]  /*6360*/  IMAD.U32 R10, RZ, RZ, UR4 ;  /* 0x00000004ff0a7e24 */ /* 0x000fe4000f8e00ff */
[----:B------:R-:W-:Y:S07]  /*6370*/  LEPC R20, `(.L_x_105) ;  /* 0x000000001014794e */ /* 0x000fee0000000000 */
[----:B---34-:R-:W-:Y:S05]  /*6380*/  CALL.ABS.NOINC R2 ;  /* 0x0000000002007343 */ /* 0x018fea0003c00000 */
.L_x_105:
[----:B------:R-:W-:Y:S01]  /*6390*/  ISETP.NE.AND P0, PT, R70, RZ, PT ;  /* 0x000000ff4600720c */ /* 0x000fe20003f05270 */
[----:B------:R-:W-:Y:S05]  /*63a0*/  WARPSYNC.ALL ;  /* 0x0000000000007948 */ /* 0x000fea0003800000 */
[----:B------:R-:W-:Y:S01]  /*63b0*/  R2UR UR4, R34 ;  /* 0x00000000220472ca */ /* 0x000fe200000e0000 */
[--C-:B----4-:R-:W-:Y:S01]  /*63c0*/  HADD2.F32 R20, -RZ, R40.reuse.H0_H0 ;  /* 0x20000028ff147230 */ /* 0x110fe20000004100 */
[----:B------:R-:W-:Y:S01]  /*63d0*/  R2UR UR5, R44 ;  /* 0x000000002c0572ca */ /* 0x000fe200000e0000 */
[----:B------:R-:W-:Y:S01]  /*63e0*/  HADD2.F32 R21, -RZ, R40.H1_H1 ;  /* 0x30000028ff157230 */ /* 0x000fe20000004100 */
[----:B------:R-:W-:Y:S01]  /*63f0*/  BSSY.RECONVERGENT B0, `(.L_x_106) ;  /* 0x0000053000007945 */ /* 0x000fe20003800200 */
[--C-:B------:R-:W-:Y:S02]  /*6400*/  HADD2.F32 R34, -RZ, R41.reuse.H0_H0 ;  /* 0x20000029ff227230 */ /* 0x100fe40000004100 */
[----:B------:R-:W-:Y:S02]  /*6410*/  HADD2.F32 R36, -RZ, R41.H1_H1 ;  /* 0x30000029ff247230 */ /* 0x000fe40000004100 */
[--C-:B------:R-:W-:Y:S02]  /*6420*/  HADD2.F32 R37, -RZ, R42.reuse.H0_H0 ;  /* 0x2000002aff257230 */ /* 0x100fe40000004100 */
[----:B------:R-:W-:Y:S02]  /*6430*/  HADD2.F32 R38, -RZ, R42.H1_H1 ;  /* 0x3000002aff267230 */ /* 0x000fe40000004100 */
[----:B------:R-:W1:Y:S01]  /*6440*/  LDTM.16dp256bit.x4 R4, tmem[UR4+0x20] ;  /* 0x00002004000479ee */ /* 0x000e620008120000 */
[----:B------:R-:W-:Y:S01]  /*6450*/  NOP ;  /* 0x0000000000007918 */ /* 0x000fe20000000000 */
[----:B------:R-:W-:Y:S01]  /*6460*/  UIADD3 UR5, UPT, UPT, UR5, 0xd0, URZ ;  /* 0x000000d005057890 */ /* 0x000fe2000fffe0ff */
[--C-:B------:R-:W-:Y:S02]  /*6470*/  HADD2.F32 R39, -RZ, R43.reuse.H0_H0 ;  /* 0x2000002bff277230 */ /* 0x100fe40000004100 */
[----:B------:R-:W-:Y:S01]  /*6480*/  HADD2.F32 R40, -RZ, R43.H1_H1 ;  /* 0x3000002bff287230 */ /* 0x000fe20000004100 */
[----:B------:R-:W-:Y:S01]  /*6490*/  UPRMT UR5, UR37, 0x654, UR5 ;  /* 0x0000065425057896 */ /* 0x000fe20008000005 */
[--C-:B------:R-:W-:Y:S02]  /*64a0*/  HADD2.F32 R41, -RZ, R48.reuse.H0_H0 ;  /* 0x20000030ff297230 */ /* 0x100fe40000004100 */
[----:B------:R-:W-:Y:S02]  /*64b0*/  HADD2.F32 R42, -RZ, R48.H1_H1 ;  /* 0x30000030ff2a7230 */ /* 0x000fe40000004100 */
[--C-:B------:R-:W-:Y:S02]  /*64c0*/  HADD2.F32 R43, -RZ, R49.reuse.H0_H0 ;  /* 0x20000031ff2b7230 */ /* 0x100fe40000004100 */
[----:B------:R-:W-:Y:S02]  /*64d0*/  HADD2.F32 R44, -RZ, R49.H1_H1 ;  /* 0x30000031ff2c7230 */ /* 0x000fe40000004100 */
[----:B-1----:R-:W-:Y:S01]  /*64e0*/  SYNCS.ARRIVE.TRANS64.RED.A1T0 RZ, [UR5], RZ ;  /* 0x000000ffffff79a7 */ /* 0x002fe20008100405 */
[--C-:B------:R-:W-:Y:S02]  /*64f0*/  HADD2.F32 R45, -RZ, R50.reuse.H0_H0 ;  /* 0x20000032ff2d7230 */ /* 0x100fe40000004100 */
[----:B------:R-:W-:Y:S02]  /*6500*/  HADD2.F32 R46, -RZ, R50.H1_H1 ;  /* 0x30000032ff2e7230 */ /* 0x000fe40000004100 */
[--C-:B------:R-:W-:Y:S02]  /*6510*/  HADD2.F32 R47, -RZ, R51.reuse.H0_H0 ;  /* 0x20000033ff2f7230 */ /* 0x100fe40000004100 */
[----:B------:R-:W-:Y:S02]  /*6520*/  HADD2.F32 R48, -RZ, R51.H1_H1 ;  /* 0x30000033ff307230 */ /* 0x000fe40000004100 */
[C---:B------:R-:W-:Y:S01]  /*6530*/  FMUL R4, R33.reuse, R4 ;  /* 0x0000000421047220 */ /* 0x040fe20000400000 */
[C---:B------:R-:W-:Y:S01]  /*6540*/  FMUL R5, R33.reuse, R5 ;  /* 0x0000000521057220 */ /* 0x040fe20000400000 */
[C---:B------:R-:W-:Y:S01]  /*6550*/  FMUL R6, R33.reuse, R6 ;  /* 0x0000000621067220 */ /* 0x040fe20000400000 */
[----:B------:R-:W-:Y:S01]  /*6560*/  FMUL R7, R33, R7 ;  /* 0x0000000721077220 */ /* 0x000fe20000400000 */
[C---:B------:R-:W-:Y:S01]  /*6570*/  FFMA R4, R35.reuse, R20, R4 ;  /* 0x0000001423047223 */ /* 0x040fe20000000004 */
[C---:B------:R-:W-:Y:S01]  /*6580*/  FFMA R5, R35.reuse, R21, R5 ;  /* 0x0000001523057223 */ /* 0x040fe20000000005 */
[C---:B------:R-:W-:Y:S01]  /*6590*/  FFMA R6, R35.reuse, R34, R6 ;  /* 0x0000002223067223 */ /* 0x040fe20000000006 */
[----:B------:R-:W-:Y:S01]  /*65a0*/  FFMA R7, R35, R36, R7 ;  /* 0x0000002423077223 */ /* 0x000fe20000000007 */
[C---:B------:R-:W-:Y:S01]  /*65b0*/  FMUL R8, R33.reuse, R8 ;  /* 0x0000000821087220 */ /* 0x040fe20000400000 */
[----:B------:R-:W-:Y:S01]  /*65c0*/  FMUL R9, R33, R9 ;  /* 0x0000000921097220 */ /* 0x000fe20000400000 */
[----:B------:R-:W-:Y:S01]  /*65d0*/  F2FP.F16.F32.PACK_AB R4, R5, R4 ;  /* 0x000000040504723e */ /* 0x000fe200000000ff */
[----:B------:R-:W-:Y:S01]  /*65e0*/  FMUL R10, R33, R10 ;  /* 0x0000000a210a7220 */ /* 0x000fe20000400000 */
[----:B------:R-:W-:Y:S01]  /*65f0*/  F2FP.F16.F32.PACK_AB R5, R7, R6 ;  /* 0x000000060705723e */ /* 0x000fe200000000ff */
[C---:B------:R-:W-:Y:S01]  /*6600*/  FFMA R8, R35.reuse, R37, R8 ;  /* 0x0000002523087223 */ /* 0x040fe20000000008 */
[----:B------:R-:W-:Y:S01]  /*6610*/  FFMA R9, R35, R38, R9 ;  /* 0x0000002623097223 */ /* 0x000fe20000000009 */
[C---:B------:R-:W-:Y:S01]  /*6620*/  FMUL R11, R33.reuse, R11 ;  /* 0x0000000b210b7220 */ /* 0x040fe20000400000 */
[C---:B------:R-:W-:Y:S01]  /*6630*/  FMUL R0, R33.reuse, R12 ;  /* 0x0000000c21007220 */ /* 0x040fe20000400000 */
[----:B------:R-:W-:Y:S01]  /*6640*/  FMUL R2, R33, R13 ;  /* 0x0000000d21027220 */ /* 0x000fe20000400000 */
[----:B------:R-:W-:Y:S01]  /*6650*/  FFMA R10, R35, R39, R10 ;  /* 0x00000027230a7223 */ /* 0x000fe2000000000a */
[----:B------:R-:W-:Y:S01]  /*6660*/  FMUL R3, R33, R14 ;  /* 0x0000000e21037220 */ /* 0x000fe20000400000 */
[----:B------:R-:W-:Y:S01]  /*6670*/  F2FP.F16.F32.PACK_AB R6, R9, R8 ;  /* 0x000000080906723e */ /* 0x000fe200000000ff */
[----:B------:R-:W-:Y:S01]  /*6680*/  FFMA R11, R35, R40, R11 ;  /* 0x00000028230b7223 */ /* 0x000fe2000000000b */
[C---:B------:R-:W-:Y:S01]  /*6690*/  FMUL R15, R33.reuse, R15 ;  /* 0x0000000f210f7220 */ /* 0x040fe20000400000 */
[----:B------:R-:W-:Y:S01]  /*66a0*/  FMUL R12, R33, R16 ;  /* 0x00000010210c7220 */ /* 0x000fe20000400000 */
[----:B------:R-:W-:Y:S01]  /*66b0*/  FFMA R0, R35, R41, R0 ;  /* 0x0000002923007223 */ /* 0x000fe20000000000 */
[----:B------:R-:W-:Y:S01]  /*66c0*/  MOV R8, UR43 ;  /* 0x0000002b00087c02 */ /* 0x000fe20008000f00 */
[----:B------:R-:W-:Y:S01]  /*66d0*/  FMUL R13, R33, R17 ;  /* 0x00000011210d7220 */ /* 0x000fe20000400000 */
[----:B------:R-:W-:Y:S01]  /*66e0*/  FFMA R2, R35, R42, R2 ;  /* 0x0000002a23027223 */ /* 0x000fe20000000002 */
[----:B------:R-:W-:Y:S01]  /*66f0*/  FMUL R14, R33, R18 ;  /* 0x00000012210e7220 */ /* 0x000fe20000400000 */
[C---:B------:R-:W-:Y:S01]  /*6700*/  FFMA R3, R35.reuse, R43, R3 ;  /* 0x0000002b23037223 */ /* 0x040fe20000000003 */
[----:B------:R-:W-:Y:S01]  /*6710*/  FFMA R15, R35, R44, R15 ;  /* 0x0000002c230f7223 */ /* 0x000fe2000000000f */
[----:B------:R-:W-:Y:S01]  /*6720*/  FMUL R19, R33, R19 ;  /* 0x0000001321137220 */ /* 0x000fe20000400000 */
[C---:B------:R-:W-:Y:S01]  /*6730*/  FFMA R12, R35.reuse, R45, R12 ;  /* 0x0000002d230c7223 */ /* 0x040fe2000000000c */
        /* <DEDUP_REMOVED lines=23> */
[----:B------:R-:W-:Y:S02]  /*68b0*/  UIADD3 UR5, UPT, UPT, UR41, 0x20, URZ ;  /* 0x0000002029057890 */ /* 0x000fe4000fffe0ff */
[----:B------:R-:W-:Y:S02]  /*68c0*/  UIADD3 UR4, UPT, UPT, UR10, 0x200, URZ ;  /* 0x000002000a047890 */ /* 0x000fe4000fffe0ff */
[----:B------:R-:W-:Y:S01]  /*68d0*/  UIADD3.X UR9, UPT, UPT, URZ, UR55, URZ, UP0, !UPT ;  /* 0x00000037ff097290 */ /* 0x000fe200087fe4ff */
[----:B------:R-:W-:Y:S01]  /*68e0*/  UMOV UR6, UR42 ;  /* 0x0000002a00067c82 */ /* 0x000fe20008000000 */
[----:B------:R-:W-:Y:S07]  /*68f0*/  UMOV UR7, UR36 ;  /* 0x0000002400077c82 */ /* 0x000fee0008000000 */
[----:B------:R2:W-:Y:S02]  /*6900*/  UTMASTG.3D [UR4], [UR8] ;  /* 0x00000004080073b5 */ /* 0x0005e40008010000 */
[----:B--2---:R0:W-:Y:S02]  /*6910*/  UTMACMDFLUSH ;  /* 0x00000000000079b7 */ /* 0x0041e40000000000 */
.L_x_107:
[----:B------:R-:W-:Y:S05]  /*6920*/  BSYNC.RECONVERGENT B0 ;  /* 0x0000000000007941 */ /* 0x000fea0003800200 */
.L_x_106:
[----:B------:R-:W-:Y:S01]  /*6930*/  UIADD3 UR43, UPT, UPT, UR43, 0x1, URZ ;  /* 0x000000012b2b7890 */ /* 0x000fe2000fffe0ff */
[----:B------:R-:W-:Y:S03]  /*6940*/  BSSY.RECONVERGENT B0, `(.L_x_108) ;  /* 0x0000008000007945 */ /* 0x000fe60003800200 */
[----:B------:R-:W-:Y:S04]  /*6950*/  UISETP.NE.AND UP0, UPT, UR43, 0x3, UPT ;  /* 0x000000032b00788c */ /* 0x000fe8000bf05270 */
[----:B------:R-:W-:Y:S02]  /*6960*/  UISETP.EQ.XOR UP1, UPT, UR40, 0x3, !UP0 ;  /* 0x000000032800788c */ /* 0x000fe4000c722a70 */
[----:B------:R-:W-:Y:S02]  /*6970*/  USEL UR56, UR43, URZ, UP0 ;  /* 0x000000ff2b387287 */ /* 0x000fe40008000000 */
[----:B------:R-:W-:Y:S04]  /*6980*/  USEL UR4, URZ, 0x1, !UP1 ;  /* 0x00000001ff047887 */ /* 0x000fe8000c800000 */
[----:B------:R-:W-:Y:S01]  /*6990*/  ULOP3.LUT UR51, UR51, UR4, URZ, 0x3c, !UPT ;  /* 0x0000000433337292 */ /* 0x000fe2000f8e3cff */
[----:B------:R-:W-:Y:S11]  /*69a0*/  @P0 BRA `(.L_x_109) ;  /* 0x0000000000040947 */ /* 0x000ff60003800000 */
[----:B------:R-:W-:Y:S04]  /*69b0*/  DEPBAR.LE SB0, 0x1 ;  /* 0x000080400000791a */ /* 0x000fe80000000000 */
.L_x_109:
[----:B------:R-:W-:Y:S05]  /*69c0*/  BSYNC.RECONVERGENT B0 ;  /* 0x0000000000007941 */ /* 0x000fea0003800200 */
.L_x_108:
[----:B------:R-:W-:Y:S01]  /*69d0*/  BAR.SYNC.DEFER_BLOCKING 0x1, 0x80 ;  /* 0x0042000000007b1d */ /* 0x000fe20000010000 */
[----:B------:R-:W-:Y:S01]  /*69e0*/  UISETP.NE.AND UP0, UPT, UR50, -0x2, UPT ;  /* 0xfffffffe3200788c */ /* 0x000fe2000bf05270 */
[----:B------:R-:W-:Y:S08]  /*69f0*/  IADD3 R31, PT, PT, R31, 0x1, RZ ;  /* 0x000000011f1f7810 */ /* 0x000ff00007ffe0ff */
[----:B------:R-:W-:Y:S05]  /*6a00*/  BRA.U !UP0, `(.L_x_110) ;  /* 0x0000000108287547 */ /* 0x000fea000b800000 */
[----:B------:R-:W-:Y:S01]  /*6a10*/  ISETP.NE.AND P0, PT, R74, RZ, PT ;  /* 0x000000ff4a00720c */ /* 0x000fe20003f05270 */
[----:B------:R-:W-:Y:S01]  /*6a20*/  IMAD.U32 R2, RZ, RZ, UR49 ;  /* 0x00000031ff027e24 */ /* 0x000fe2000f8e00ff */
[----:B------:R-:W-:Y:S01]  /*6a30*/  UIADD3 UR49, UPT, UPT, UR49, 0x1, URZ ;  /* 0x0000000131317890 */ /* 0x000fe2000fffe0ff */
[----:B------:R-:W-:Y:S03]  /*6a40*/  IMAD.U32 R0, RZ, RZ, UR37 ;  /* 0x00000025ff007e24 */ /* 0x000fe6000f8e00ff */
[----:B------:R-:W-:Y:S04]  /*6a50*/  UISETP.NE.AND UP0, UPT, UR49, 0x3, UPT ;  /* 0x000000033100788c */ /* 0x000fe8000bf05270 */
[----:B------:R-:W-:Y:S03]  /*6a60*/  USEL UR49, UR49, URZ, UP0 ;  /* 0x000000ff31317287 */ /* 0x000fe60008000000 */
[----:B------:R-:W-:Y:S05]  /*6a70*/  @P0 LEA R2, R2, UR48, 0x3 ;  /* 0x0000003002020c11 */ /* 0x000fea000f8e18ff */
[----:B------:R-:W-:Y:S05]  /*6a80*/  @P0 VIADD R2, R2, 0x68 ;  /* 0x0000006802020836 */ /* 0x000fea0000000000 */
[----:B------:R-:W-:Y:S04]  /*6a90*/  @P0 PRMT R0, R0, 0x654, R2 ;  /* 0x0000065400000816 */ /* 0x000fe80000000002 */
[----:B------:R2:W-:Y:S03]  /*6aa0*/  @P0 SYNCS.ARRIVE.TRANS64.RED.A1T0 RZ, [R0+URZ], RZ ;  /* 0x000000ff00ff09a7 */ /* 0x0005e600081004ff */
.L_x_110:
[----:B------:R-:W-:Y:S01]  /*6ab0*/  ISETP.NE.AND P2, PT, R71, RZ, PT ;  /* 0x000000ff4700720c */ /* 0x000fe20003f45270 */
[----:B------:R-:W-:Y:S01]  /*6ac0*/  UIADD3 UR50, UPT, UPT, UR50, 0x2, URZ ;  /* 0x0000000232327890 */ /* 0x000fe2000fffe0ff */
[----:B------:R-:W-:Y:S01]  /*6ad0*/  ISETP.NE.AND P0, PT, R73, 0x2, PT ;  /* 0x000000024900780c */ /* 0x000fe20003f05270 */
[----:B------:R-:W-:Y:S01]  /*6ae0*/  IMAD.IADD R20, R29, 0x1, R58 ;  /* 0x000000011d147824 */ /* 0x000fe200078e023a */
[----:B------:R-:W-:Y:S01]  /*6af0*/  ISETP.NE.AND P1, PT, R31, 0x4, PT ;  /* 0x000000041f00780c */ /* 0x000fe20003f25270 */
[----:B------:R-:W-:Y:S01]  /*6b00*/  IMAD.IADD R21, R30, 0x1, R59 ;  /* 0x000000011e157824 */ /* 0x000fe200078e023b */
[----:B------:R-:W-:Y:S02]  /*6b10*/  SEL R2, RZ, 0x1, P0 ;  /* 0x00000001ff027807 */ /* 0x000fe40000000000 */
[----:B--2---:R-:W-:Y:S02]  /*6b20*/  SEL R0, RZ, 0x1, P1 ;  /* 0x00000001ff007807 */ /* 0x004fe40000800000 */
[----:B------:R-:W-:Y:S02]  /*6b30*/  LOP3.LUT R67, R67, R2, RZ, 0x3c, !PT ;  /* 0x0000000243437212 */ /* 0x000fe400078e3cff */
[----:B------:R-:W-:Y:S02]  /*6b40*/  LOP3.LUT R68, R68, R0, RZ, 0x3c, !PT ;  /* 0x0000000044447212 */ /* 0x000fe400078e3cff */
[----:B------:R-:W-:Y:S02]  /*6b50*/  @P2 R2UR UR36, R66 ;  /* 0x00000000422422ca */ /* 0x000fe400000e0000 */
[----:B------:R-:W-:Y:S02]  /*6b60*/  SEL R73, R73, RZ, P0 ;  /* 0x000000ff49497207 */ /* 0x000fe40000000000 */
[----:B------:R-:W-:Y:S01]  /*6b70*/  SEL R31, R31, RZ, P1 ;  /* 0x000000ff1f1f7207 */ /* 0x000fe20000800000 */
[----:B------:R-:W-:Y:S10]  /*6b80*/  @P2 BRA `(.L_x_111) ;  /* 0xffffffdc00e02947 */ /* 0x000ff4000383ffff */
[----:B------:R-:W-:-:S09]  /*6b90*/  UISETP.NE.AND UP0, UPT, UR53, URZ, UPT ;  /* 0x000000ff3500728c */ /* 0x000fd2000bf05270 */
[----:B------:R-:W-:Y:S05]  /*6ba0*/  BRA.U !UP0, `(.L_x_112) ;  /* 0x0000000108487547 */ /* 0x000fea000b800000 */
[----:B------:R-:W2:Y:S02]  /*6bb0*/  LDCU.64 UR4, c[0x0][0x890] ;  /* 0x00011200ff0477ac */ /* 0x000ea40008000a00 */
[----:B--2---:R-:W-:-:S04]  /*6bc0*/  UISETP.NE.U32.AND UP0, UPT, UR4, URZ, UPT ;  /* 0x000000ff0400728c */ /* 0x004fc8000bf05070 */
[----:B------:R-:W-:-:S09]  /*6bd0*/  UISETP.NE.AND.EX UP0, UPT, UR5, URZ, UPT, UP0 ;  /* 0x000000ff0500728c */ /* 0x000fd2000bf05300 */
[----:B------:R-:W-:Y:S05]  /*6be0*/  BRA.U UP0, `(.L_x_113) ;  /* 0x00000001000c7547 */ /* 0x000fea000b800000 */
[----:B------:R-:W-:-:S13]  /*6bf0*/  FSETP.NEU.AND P0, PT, R35, RZ, PT ;  /* 0x000000ff2300720b */ /* 0x000fda0003f0d000 */
[----:B------:R-:W-:Y:S05]  /*6c00*/  @!P0 EXIT ;  /* 0x000000000000894d */ /* 0x000fea0003800000 */
[----:B------:R-:W-:Y:S05]  /*6c10*/  BRA `(.L_x_112) ;  /* 0x00000000002c7947 */ /* 0x000fea0003800000 */
.L_x_113:
[----:B------:R-:W-:Y:S01]  /*6c20*/  ISETP.NE.AND P0, PT, R72, RZ, PT ;  /* 0x000000ff4800720c */ /* 0x000fe20003f05270 */
[----:B------:R-:W-:-:S12]  /*6c30*/  BSSY.RECONVERGENT B0, `(.L_x_112) ;  /* 0x0000009000007945 */ /* 0x000fd80003800200 */
[----:B------:R-:W-:Y:S05]  /*6c40*/  @P0 BRA `(.L_x_114) ;  /* 0x0000000000140947 */ /* 0x000fea0003800000 */
[----:B------:R-:W2:Y:S02]  /*6c50*/  LDCU.64 UR4, c[0x0][0x888] ;  /* 0x00011100ff0477ac */ /* 0x000ea40008000a00 */
[----:B--2---:R-:W-:-:S04]  /*6c60*/  ISETP.NE.U32.AND P0, PT, RZ, UR4, PT ;  /* 0x00000004ff007c0c */ /* 0x004fc8000bf05070 */
[----:B------:R-:W-:-:S13]  /*6c70*/  ISETP.NE.AND.EX P0, PT, RZ, UR5, PT, P0 ;  /* 0x00000005ff007c0c */ /* 0x000fda000bf05300 */
[----:B------:R-:W-:Y:S05]  /*6c80*/  @!P0 EXIT ;  /* 0x000000000000894d */ /* 0x000fea0003800000 */
[----:B------:R-:W-:Y:S05]  /*6c90*/  BRA `(.L_x_115) ;  /* 0x0000000000087947 */ /* 0x000fea0003800000 */
.L_x_114:
[----:B------:R-:W-:-:S13]  /*6ca0*/  FSETP.NEU.AND P0, PT, R35, RZ, PT ;  /* 0x000000ff2300720b */ /* 0x000fda0003f0d000 */
[----:B------:R-:W-:Y:S05]  /*6cb0*/  @!P0 EXIT ;  /* 0x000000000000894d */ /* 0x000fea0003800000 */
.L_x_115:
[----:B------:R-:W-:Y:S05]  /*6cc0*/  BSYNC.RECONVERGENT B0 ;  /* 0x0000000000007941 */ /* 0x000fea0003800200 */
.L_x_112:
[----:B------:R-:W-:Y:S01]  /*6cd0*/  ULEA UR4, UR49, UR48, 0x3 ;  /* 0x0000003031047291 */ /* 0x000fe2000f8e18ff */
[----:B------:R-:W-:-:S04]  /*6ce0*/  DEPBAR.LE SB0, 0x0 ;  /* 0x000080000000791a */ /* 0x000fc80000000000 */
[----:B------:R-:W-:-:S04]  /*6cf0*/  UIADD3 UR4, UPT, UPT, UR4, 0x68, URZ ;  /* 0x0000006804047890 */ /* 0x000fc8000fffe0ff */
[----:B------:R-:W-:-:S09]  /*6d00*/  UPRMT UR4, UR37, 0x654, UR4 ;  /* 0x0000065425047896 */ /* 0x000fd20008000004 */
[----:B------:R-:W-:Y:S01]  /*6d10*/  SYNCS.ARRIVE.TRANS64.RED.A1T0 RZ, [UR4], RZ ;  /* 0x000000ffffff79a7 */ /* 0x000fe20008100404 */
[----:B------:R-:W-:Y:S05]  /*6d20*/  EXIT ;  /* 0x000000000000794d */ /* 0x000fea0003800000 */
.L_x_19:
[----:B--2---:R2:W1:Y:S02]  /*6d30*/  SYNCS.PHASECHK.TRANS64.TRYWAIT P0, [R2+URZ+0x100], R3 ;  /* 0x00010003020075a7 */ /* 0x00446400080011ff */
[----:B-1----:R-:W-:Y:S05]  /*6d40*/  @!P0 NANOSLEEP.SYNCS 0x989680 ;  /* 0x009896800000895d */ /* 0x002fea0003900000 */
[----:B------:R-:W1:Y:S02]  /*6d50*/  @!P0 SYNCS.PHASECHK.TRANS64 P0, [R2+URZ+0x100], R3 ;  /* 0x00010003020085a7 */ /* 0x000e6400080010ff */
[----:B-1----:R-:W-:Y:S05]  /*6d60*/  @!P0 BRA `(.L_x_19) ;  /* 0xfffffffc00f08947 */ /* 0x002fea000383ffff */
[----:B------:R-:W-:Y:S05]  /*6d70*/  BRA `(.L_x_116) ;  /* 0xffffffa800187947 */ /* 0x000fea000383ffff */
.L_x_22:
[----:B-1----:R-:W-:-:S07]  /*6d80*/  MOV R2, UR33 ;  /* 0x0000002100027c02 */ /* 0x002fce0008000f00 */
.L_x_117:
[----:B-1----:R1:W2:Y:S02]  /*6d90*/  SYNCS.PHASECHK.TRANS64.TRYWAIT P0, [R2+URZ+0x28], R4 ;  /* 0x00002804020075a7 */ /* 0x0022a400080011ff */
[----:B--2---:R-:W-:Y:S05]  /*6da0*/  @!P0 NANOSLEEP.SYNCS 0x989680 ;  /* 0x009896800000895d */ /* 0x004fea0003900000 */
[----:B------:R-:W2:Y:S02]  /*6db0*/  @!P0 SYNCS.PHASECHK.TRANS64 P0, [R2+URZ+0x28], R4 ;  /* 0x00002804020085a7 */ /* 0x000ea400080010ff */
[----:B--2---:R-:W-:Y:S05]  /*6dc0*/  @!P0 BRA `(.L_x_117) ;  /* 0xfffffffc00f08947 */ /* 0x004fea000383ffff */
[----:B------:R-:W-:Y:S05]  /*6dd0*/  BRA `(.L_x_21) ;  /* 0xffffffa800687947 */ /* 0x000fea000383ffff */
.L_x_28:
[----:B-1----:R-:W-:-:S07]  /*6de0*/  MOV R2, UR17 ;  /* 0x0000001100027c02 */ /* 0x002fce0008000f00 */
.L_x_118:
[----:B-1----:R1:W2:Y:S02]  /*6df0*/  SYNCS.PHASECHK.TRANS64.TRYWAIT P0, [R2+URZ+0x28], R4 ;  /* 0x00002804020075a7 */ /* 0x0022a400080011ff */
[----:B--2---:R-:W-:Y:S05]  /*6e00*/  @!P0 NANOSLEEP.SYNCS 0x989680 ;  /* 0x009896800000895d */ /* 0x004fea0003900000 */
[----:B------:R-:W2:Y:S02]  /*6e10*/  @!P0 SYNCS.PHASECHK.TRANS64 P0, [R2+URZ+0x28], R4 ;  /* 0x00002804020085a7 */ /* 0x000ea400080010ff */
[----:B--2---:R-:W-:Y:S05]  /*6e20*/  @!P0 BRA `(.L_x_118) ;  /* 0xfffffffc00f08947 */ /* 0x004fea000383ffff */
[----:B------:R-:W-:Y:S05]  /*6e30*/  BRA `(.L_x_27) ;  /* 0xffffffac000c7947 */ /* 0x000fea000383ffff */
.L_x_32:
[----:B-1----:R1:W2:Y:S02]  /*6e40*/  SYNCS.PHASECHK.TRANS64.TRYWAIT P0, [R2+URZ+0x90], R3 ;  /* 0x00009003020075a7 */ /* 0x0022a400080011ff */
[----:B--2---:R-:W-:Y:S05]  /*6e50*/  @!P0 NANOSLEEP.SYNCS 0x989680 ;  /* 0x009896800000895d */ /* 0x004fea0003900000 */
[----:B------:R-:W2:Y:S02]  /*6e60*/  @!P0 SYNCS.PHASECHK.TRANS64 P0, [R2+URZ+0x90], R3 ;  /* 0x00009003020085a7 */ /* 0x000ea400080010ff */
[----:B--2---:R-:W-:Y:S05]  /*6e70*/  @!P0 BRA `(.L_x_32) ;  /* 0xfffffffc00f08947 */ /* 0x004fea000383ffff */
[----:B------:R-:W-:Y:S05]  /*6e80*/  BRA `(.L_x_119) ;  /* 0xffffffac00987947 */ /* 0x000fea000383ffff */
.L_x_36:
[----:B----4-:R-:W-:-:S07]  /*6e90*/  MOV R0, UR5 ;  /* 0x0000000500007c02 */ /* 0x010fce0008000f00 */
.L_x_120:
[----:B-1----:R1:W2:Y:S02]  /*6ea0*/  SYNCS.PHASECHK.TRANS64.TRYWAIT P0, [R0+URZ], R2 ;  /* 0x00000002000075a7 */ /* 0x0022a400080011ff */
[----:B--2---:R-:W-:Y:S05]  /*6eb0*/  @!P0 NANOSLEEP.SYNCS 0x989680 ;  /* 0x009896800000895d */ /* 0x004fea0003900000 */
[----:B------:R-:W2:Y:S02]  /*6ec0*/  @!P0 SYNCS.PHASECHK.TRANS64 P0, [R0+URZ], R2 ;  /* 0x00000002000085a7 */ /* 0x000ea400080010ff */
[----:B--2---:R-:W-:Y:S05]  /*6ed0*/  @!P0 BRA `(.L_x_120) ;  /* 0xfffffffc00f08947 */ /* 0x004fea000383ffff */
[----:B------:R-:W-:Y:S05]  /*6ee0*/  BRA `(.L_x_121) ;  /* 0xffffffb400087947 */ /* 0x000fea000383ffff */
.L_x_37:
[----:B----4-:R-:W-:-:S07]  /*6ef0*/  MOV R0, UR5 ;  /* 0x0000000500007c02 */ /* 0x010fce0008000f00 */
.L_x_122:
[----:B-1----:R1:W2:Y:S02]  /*6f00*/  SYNCS.PHASECHK.TRANS64.TRYWAIT P0, [R0+URZ], R3 ;  /* 0x00000003000075a7 */ /* 0x0022a400080011ff */
[----:B--2---:R-:W-:Y:S05]  /*6f10*/  @!P0 NANOSLEEP.SYNCS 0x989680 ;  /* 0x009896800000895d */ /* 0x004fea0003900000 */
[----:B------:R-:W2:Y:S02]  /*6f20*/  @!P0 SYNCS.PHASECHK.TRANS64 P0, [R0+URZ], R3 ;  /* 0x00000003000085a7 */ /* 0x000ea400080010ff */
[----:B--2---:R-:W-:Y:S05]  /*6f30*/  @!P0 BRA `(.L_x_122) ;  /* 0xfffffffc00f08947 */ /* 0x004fea000383ffff */
[----:B------:R-:W-:Y:S05]  /*6f40*/  BRA `(.L_x_123) ;  /* 0xffffffb400147947 */ /* 0x000fea000383ffff */
.L_x_38:
[----:B----4-:R-:W-:-:S07]  /*6f50*/  MOV R0, UR5 ;  /* 0x0000000500007c02 */ /* 0x010fce0008000f00 */
.L_x_124:
[----:B-1----:R1:W2:Y:S02]  /*6f60*/  SYNCS.PHASECHK.TRANS64.TRYWAIT P0, [R0+URZ], R3 ;  /* 0x00000003000075a7 */ /* 0x0022a400080011ff */
[----:B--2---:R-:W-:Y:S05]  /*6f70*/  @!P0 NANOSLEEP.SYNCS 0x989680 ;  /* 0x009896800000895d */ /* 0x004fea0003900000 */
[----:B------:R-:W2:Y:S02]  /*6f80*/  @!P0 SYNCS.PHASECHK.TRANS64 P0, [R0+URZ], R3 ;  /* 0x00000003000085a7 */ /* 0x000ea400080010ff */
[----:B--2---:R-:W-:Y:S05]  /*6f90*/  @!P0 BRA `(.L_x_124) ;  /* 0xfffffffc00f08947 */ /* 0x004fea000383ffff */
[----:B------:R-:W-:Y:S05]  /*6fa0*/  BRA `(.L_x_125) ;  /* 0xffffffb400207947 */ /* 0x000fea000383ffff */
.L_x_39:
[----:B----4-:R-:W-:-:S07]  /*6fb0*/  MOV R0, UR5 ;  /* 0x0000000500007c02 */ /* 0x010fce0008000f00 */
.L_x_126:
[----:B-1----:R1:W2:Y:S02]  /*6fc0*/  SYNCS.PHASECHK.TRANS64.TRYWAIT P0, [R0+URZ], R3 ;  /* 0x00000003000075a7 */ /* 0x0022a400080011ff */
[----:B--2---:R-:W-:Y:S05]  /*6fd0*/  @!P0 NANOSLEEP.SYNCS 0x989680 ;  /* 0x009896800000895d */ /* 0x004fea0003900000 */
[----:B------:R-:W2:Y:S02]  /*6fe0*/  @!P0 SYNCS.PHASECHK.TRANS64 P0, [R0+URZ], R3 ;  /* 0x00000003000085a7 */ /* 0x000ea400080010ff */
[----:B--2---:R-:W-:Y:S05]  /*6ff0*/  @!P0 BRA `(.L_x_126) ;  /* 0xfffffffc00f08947 */ /* 0x004fea000383ffff */
[----:B------:R-:W-:Y:S05]  /*7000*/  BRA `(.L_x_127) ;  /* 0xffffffb4002c7947 */ /* 0x000fea000383ffff */
.L_x_42:
[----:B-1----:R1:W2:Y:S02]  /*7010*/  SYNCS.PHASECHK.TRANS64.TRYWAIT P0, [R0+URZ+0xf0], R4 ;  /* 0x0000f004000075a7 */ /* 0x0022a400080011ff */
[----:B--2---:R-:W-:Y:S05]  /*7020*/  @!P0 NANOSLEEP.SYNCS 0x989680 ;  /* 0x009896800000895d */ /* 0x004fea0003900000 */
[----:B------:R-:W2:Y:S02]  /*7030*/  @!P0 SYNCS.PHASECHK.TRANS64 P0, [R0+URZ+0xf0], R4 ;  /* 0x0000f004000085a7 */ /* 0x000ea400080010ff */
[----:B--2---:R-:W-:Y:S05]  /*7040*/  @!P0 BRA `(.L_x_42) ;  /* 0xfffffffc00f08947 */ /* 0x004fea000383ffff */
[----:B------:R-:W-:Y:S05]  /*7050*/  BRA `(.L_x_128) ;  /* 0xffffffb400887947 */ /* 0x000fea000383ffff */
.L_x_43:
[----:B------:R-:W-:-:S07]  /*7060*/  MOV R0, UR5 ;  /* 0x0000000500007c02 */ /* 0x000fce0008000f00 */
.L_x_129:
[----:B-1----:R1:W2:Y:S02]  /*7070*/  SYNCS.PHASECHK.TRANS64.TRYWAIT P0, [R0+URZ+0xa0], R5 ;  /* 0x0000a005000075a7 */ /* 0x0022a400080011ff */
[----:B--2---:R-:W-:Y:S05]  /*7080*/  @!P0 NANOSLEEP.SYNCS 0x989680 ;  /* 0x009896800000895d */ /* 0x004fea0003900000 */
[----:B------:R-:W2:Y:S02]  /*7090*/  @!P0 SYNCS.PHASECHK.TRANS64 P0, [R0+URZ+0xa0], R5 ;  /* 0x0000a005000085a7 */ /* 0x000ea400080010ff */
[----:B--2---:R-:W-:Y:S05]  /*70a0*/  @!P0 BRA `(.L_x_129) ;  /* 0xfffffffc00f08947 */ /* 0x004fea000383ffff */
[----:B------:R-:W-:Y:S05]  /*70b0*/  BRA `(.L_x_130) ;  /* 0xffffffb400987947 */ /* 0x000fea000383ffff */
.L_x_44:
[----:B-1----:R1:W2:Y:S02]  /*70c0*/  SYNCS.PHASECHK.TRANS64.TRYWAIT P1, [R0+URZ+0x90], R4 ;  /* 0x00009004000075a7 */ /* 0x0022a400080211ff */
[----:B--2---:R-:W-:Y:S05]  /*70d0*/  @!P1 NANOSLEEP.SYNCS 0x989680 ;  /* 0x009896800000995d */ /* 0x004fea0003900000 */
[----:B------:R-:W2:Y:S02]  /*70e0*/  @!P1 SYNCS.PHASECHK.TRANS64 P1, [R0+URZ+0x90], R4 ;  /* 0x00009004000095a7 */ /* 0x000ea400080210ff */
[----:B--2---:R-:W-:Y:S05]  /*70f0*/  @!P1 BRA `(.L_x_44) ;  /* 0xfffffffc00f09947 */ /* 0x004fea000383ffff */
[----:B------:R-:W-:Y:S05]  /*7100*/  BRA `(.L_x_131) ;  /* 0xffffffb400c87947 */ /* 0x000fea000383ffff */
.L_x_47:
[----:B------:R-:W-:-:S07]  /*7110*/  MOV R0, UR5 ;  /* 0x0000000500007c02 */ /* 0x000fce0008000f00 */
.L_x_132:
[----:B-1----:R1:W2:Y:S02]  /*7120*/  SYNCS.PHASECHK.TRANS64.TRYWAIT P0, [R0+URZ+0xa0], R2 ;  /* 0x0000a002000075a7 */ /* 0x0022a400080011ff */
[----:B--2---:R-:W-:Y:S05]  /*7130*/  @!P0 NANOSLEEP.SYNCS 0x989680 ;  /* 0x009896800000895d */ /* 0x004fea0003900000 */
[----:B------:R-:W2:Y:S02]  /*7140*/  @!P0 SYNCS.PHASECHK.TRANS64 P0, [R0+URZ+0xa0], R2 ;  /* 0x0000a002000085a7 */ /* 0x000ea400080010ff */
[----:B--2---:R-:W-:Y:S05]  /*7150*/  @!P0 BRA `(.L_x_132) ;  /* 0xfffffffc00f08947 */ /* 0x004fea000383ffff */
[----:B------:R-:W-:Y:S05]  /*7160*/  BRA `(.L_x_46) ;  /* 0xffffffb8001c7947 */ /* 0x000fea000383ffff */
.L_x_54:
[----:B-1----:R1:W2:Y:S02]  /*7170*/  SYNCS.PHASECHK.TRANS64.TRYWAIT P1, [R0+URZ+0x90], R2 ;  /* 0x00009002000075a7 */ /* 0x0022a400080211ff */
[----:B--2---:R-:W-:Y:S05]  /*7180*/  @!P1 NANOSLEEP.SYNCS 0x989680 ;  /* 0x009896800000995d */ /* 0x004fea0003900000 */
[----:B------:R-:W2:Y:S02]  /*7190*/  @!P1 SYNCS.PHASECHK.TRANS64 P1, [R0+URZ+0x90], R2 ;  /* 0x00009002000095a7 */ /* 0x000ea400080210ff */
[----:B--2---:R-:W-:Y:S05]  /*71a0*/  @!P1 BRA `(.L_x_54) ;  /* 0xfffffffc00f09947 */ /* 0x004fea000383ffff */
[----:B------:R-:W-:Y:S05]  /*71b0*/  BRA `(.L_x_133) ;  /* 0xffffffbc007c7947 */ /* 0x000fea000383ffff */
.L_x_55:
[----:B------:R-:W-:-:S07]  /*71c0*/  MOV R2, UR8 ;  /* 0x0000000800027c02 */ /* 0x000fce0008000f00 */
.L_x_134:
[----:B-1----:R1:W2:Y:S02]  /*71d0*/  SYNCS.PHASECHK.TRANS64.TRYWAIT P0, [R2+URZ+0xd0], R0 ;  /* 0x0000d000020075a7 */ /* 0x0022a400080011ff */
[----:B--2---:R-:W-:Y:S05]  /*71e0*/  @!P0 NANOSLEEP.SYNCS 0x989680 ;  /* 0x009896800000895d */ /* 0x004fea0003900000 */
[----:B------:R-:W2:Y:S02]  /*71f0*/  @!P0 SYNCS.PHASECHK.TRANS64 P0, [R2+URZ+0xd0], R0 ;  /* 0x0000d000020085a7 */ /* 0x000ea400080010ff */
[----:B--2---:R-:W-:Y:S05]  /*7200*/  @!P0 BRA `(.L_x_134) ;  /* 0xfffffffc00f08947 */ /* 0x004fea000383ffff */
[----:B------:R-:W-:Y:S05]  /*7210*/  BRA `(.L_x_135) ;  /* 0xffffffbc00cc7947 */ /* 0x000fea000383ffff */
.L_x_58:
[----:B------:R-:W-:Y:S07]  /*7220*/  MOV R0, UR7 ;  /* 0x0000000700007c02 */ /* 0x000fee0008000f00 */
.L_x_136:
[----:B-1----:R1:W2:Y:S02]  /*7230*/  SYNCS.PHASECHK.TRANS64.TRYWAIT P0, [R0+URZ], R2 ;  /* 0x00000002000075a7 */ /* 0x0022a400080011ff */
[----:B--2---:R-:W-:Y:S05]  /*7240*/  @!P0 NANOSLEEP.SYNCS 0x989680 ;  /* 0x009896800000895d */ /* 0x004fea0003900000 */
[----:B------:R-:W2:Y:S02]  /*7250*/  @!P0 SYNCS.PHASECHK.TRANS64 P0, [R0+URZ], R2 ;  /* 0x00000002000085a7 */ /* 0x000ea400080010ff */
[----:B--2---:R-:W-:Y:S05]  /*7260*/  @!P0 BRA `(.L_x_136) ;  /* 0xfffffffc00f08947 */ /* 0x004fea000383ffff */
[----:B------:R-:W-:Y:S05]  /*7270*/  BRA `(.L_x_57) ;  /* 0xffffffbc00e87947 */ /* 0x000fea000383ffff */
.L_x_61:
[----:B------:R-:W-:-:S07]  /*7280*/  MOV R0, UR5 ;  /* 0x0000000500007c02 */ /* 0x000fce0008000f00 */
.L_x_137:
[----:B--2---:R2:W3:Y:S02]  /*7290*/  SYNCS.PHASECHK.TRANS64.TRYWAIT P0, [R0+URZ], R2 ;  /* 0x00000002000075a7 */ /* 0x0044e400080011ff */
[----:B---3--:R-:W-:Y:S05]  /*72a0*/  @!P0 NANOSLEEP.SYNCS 0x989680 ;  /* 0x009896800000895d */ /* 0x008fea0003900000 */
[----:B------:R-:W3:Y:S02]  /*72b0*/  @!P0 SYNCS.PHASECHK.TRANS64 P0, [R0+URZ], R2 ;  /* 0x00000002000085a7 */ /* 0x000ee400080010ff */
[----:B---3--:R-:W-:Y:S05]  /*72c0*/  @!P0 BRA `(.L_x_137) ;  /* 0xfffffffc00f08947 */ /* 0x008fea000383ffff */
[----:B------:R-:W-:Y:S05]  /*72d0*/  BRA `(.L_x_138) ;  /* 0xffffffc0009c7947 */ /* 0x000fea000383ffff */
.L_x_62:
[----:B------:R-:W-:-:S07]  /*72e0*/  MOV R0, UR5 ;  /* 0x0000000500007c02 */ /* 0x000fce0008000f00 */
.L_x_139:
[----:B-1----:R1:W2:Y:S02]  /*72f0*/  SYNCS.PHASECHK.TRANS64.TRYWAIT P0, [R0+URZ], R3 ;  /* 0x00000003000075a7 */ /* 0x0022a400080011ff */
[----:B--2---:R-:W-:Y:S05]  /*7300*/  @!P0 NANOSLEEP.SYNCS 0x989680 ;  /* 0x009896800000895d */ /* 0x004fea0003900000 */
[----:B------:R-:W2:Y:S02]  /*7310*/  @!P0 SYNCS.PHASECHK.TRANS64 P0, [R0+URZ], R3 ;  /* 0x00000003000085a7 */ /* 0x000ea400080010ff */
[----:B--2---:R-:W-:Y:S05]  /*7320*/  @!P0 BRA `(.L_x_139) ;  /* 0xfffffffc00f08947 */ /* 0x004fea000383ffff */
[----:B------:R-:W-:Y:S05]  /*7330*/  BRA `(.L_x_140) ;  /* 0xffffffc000a87947 */ /* 0x000fea000383ffff */
.L_x_63:
[----:B------:R-:W-:-:S07]  /*7340*/  MOV R0, UR5 ;  /* 0x0000000500007c02 */ /* 0x000fce0008000f00 */
.L_x_141:
[----:B-1----:R1:W2:Y:S02]  /*7350*/  SYNCS.PHASECHK.TRANS64.TRYWAIT P0, [R0+URZ], R3 ;  /* 0x00000003000075a7 */ /* 0x0022a400080011ff */
[----:B--2---:R-:W-:Y:S05]  /*7360*/  @!P0 NANOSLEEP.SYNCS 0x989680 ;  /* 0x009896800000895d */ /* 0x004fea0003900000 */
[----:B------:R-:W2:Y:S02]  /*7370*/  @!P0 SYNCS.PHASECHK.TRANS64 P0, [R0+URZ], R3 ;  /* 0x00000003000085a7 */ /* 0x000ea400080010ff */
[----:B--2---:R-:W-:Y:S05]  /*7380*/  @!P0 BRA `(.L_x_141) ;  /* 0xfffffffc00f08947 */ /* 0x004fea000383ffff */
[----:B------:R-:W-:Y:S05]  /*7390*/  BRA `(.L_x_142) ;  /* 0xffffffc000b47947 */ /* 0x000fea000383ffff */
.L_x_64:
[----:B-1----:R-:W-:-:S07]  /*73a0*/  MOV R0, UR7 ;  /* 0x0000000700007c02 */ /* 0x002fce0008000f00 */
.L_x_143:
[----:B-1----:R1:W2:Y:S02]  /*73b0*/  SYNCS.PHASECHK.TRANS64.TRYWAIT P0, [R0+URZ], R2 ;  /* 0x00000002000075a7 */ /* 0x0022a400080011ff */
[----:B--2---:R-:W-:Y:S05]  /*73c0*/  @!P0 NANOSLEEP.SYNCS 0x989680 ;  /* 0x009896800000895d */ /* 0x004fea0003900000 */
[----:B------:R-:W2:Y:S02]  /*73d0*/  @!P0 SYNCS.PHASECHK.TRANS64 P0, [R0+URZ], R2 ;  /* 0x00000002000085a7 */ /* 0x000ea400080010ff */
[----:B--2---:R-:W-:Y:S05]  /*73e0*/  @!P0 BRA `(.L_x_143) ;  /* 0xfffffffc00f08947 */ /* 0x004fea000383ffff */
[----:B------:R-:W-:Y:S05]  /*73f0*/  BRA `(.L_x_144) ;  /* 0xffffffc000c07947 */ /* 0x000fea000383ffff */
.L_x_69:
[----:B--2---:R2:W3:Y:S02]  /*7400*/  SYNCS.PHASECHK.TRANS64.TRYWAIT P0, [R0+URZ+0x90], R2 ;  /* 0x00009002000075a7 */ /* 0x0044e400080011ff */
[----:B---3--:R-:W-:Y:S05]  /*7410*/  @!P0 NANOSLEEP.SYNCS 0x989680 ;  /* 0x009896800000895d */ /* 0x008fea0003900000 */
[----:B------:R-:W3:Y:S02]  /*7420*/  @!P0 SYNCS.PHASECHK.TRANS64 P0, [R0+URZ+0x90], R2 ;  /* 0x00009002000085a7 */ /* 0x000ee400080010ff */
[----:B---3--:R-:W-:Y:S05]  /*7430*/  @!P0 BRA `(.L_x_69) ;  /* 0xfffffffc00f08947 */ /* 0x008fea000383ffff */
[----:B------:R-:W-:Y:S05]  /*7440*/  BRA `(.L_x_145) ;  /* 0xffffffc400b87947 */ /* 0x000fea000383ffff */
.L_x_72:
[----:B------:R-:W-:Y:S07]  /*7450*/  MOV R0, UR7 ;  /* 0x0000000700007c02 */ /* 0x000fee0008000f00 */
.L_x_146:
[----:B--2---:R2:W3:Y:S02]  /*7460*/  SYNCS.PHASECHK.TRANS64.TRYWAIT P0, [R0+URZ+0x88], R2 ;  /* 0x00008802000075a7 */ /* 0x0044e400080011ff */
[----:B---3--:R-:W-:Y:S05]  /*7470*/  @!P0 NANOSLEEP.SYNCS 0x989680 ;  /* 0x009896800000895d */ /* 0x008fea0003900000 */
[----:B------:R-:W3:Y:S02]  /*7480*/  @!P0 SYNCS.PHASECHK.TRANS64 P0, [R0+URZ+0x88], R2 ;  /* 0x00008802000085a7 */ /* 0x000ee400080010ff */
[----:B---3--:R-:W-:Y:S05]  /*7490*/  @!P0 BRA `(.L_x_146) ;  /* 0xfffffffc00f08947 */ /* 0x008fea000383ffff */
[----:B------:R-:W-:Y:S05]  /*74a0*/  BRA `(.L_x_71) ;  /* 0xffffffc800987947 */ /* 0x000fea000383ffff */
.L_x_75:
[----:B------:R-:W-:Y:S07]  /*74b0*/  MOV R0, UR15 ;  /* 0x0000000f00007c02 */ /* 0x000fee0008000f00 */
.L_x_147:
[----:B-1----:R1:W2:Y:S02]  /*74c0*/  SYNCS.PHASECHK.TRANS64.TRYWAIT P0, [R0+URZ+0x68], R9 ;  /* 0x00006809000075a7 */ /* 0x0022a400080011ff */
[----:B--2---:R-:W-:Y:S05]  /*74d0*/  @!P0 NANOSLEEP.SYNCS 0x989680 ;  /* 0x009896800000895d */ /* 0x004fea0003900000 */
[----:B------:R-:W2:Y:S02]  /*74e0*/  @!P0 SYNCS.PHASECHK.TRANS64 P0, [R0+URZ+0x68], R9 ;  /* 0x00006809000085a7 */ /* 0x000ea400080010ff */
[----:B--2---:R-:W-:Y:S05]  /*74f0*/  @!P0 BRA `(.L_x_147) ;  /* 0xfffffffc00f08947 */ /* 0x004fea000383ffff */
[----:B------:R-:W-:Y:S05]  /*7500*/  BRA `(.L_x_148) ;  /* 0xffffffcc00107947 */ /* 0x000fea000383ffff */
.L_x_76:
[----:B------:R-:W-:Y:S07]  /*7510*/  MOV R0, UR13 ;  /* 0x0000000d00007c02 */ /* 0x000fee0008000f00 */
.L_x_149:
[----:B-1----:R1:W2:Y:S02]  /*7520*/  SYNCS.PHASECHK.TRANS64.TRYWAIT P0, [R0+URZ+0x68], R20 ;  /* 0x00006814000075a7 */ /* 0x0022a400080011ff */
[----:B--2---:R-:W-:Y:S05]  /*7530*/  @!P0 NANOSLEEP.SYNCS 0x989680 ;  /* 0x009896800000895d */ /* 0x004fea0003900000 */
[----:B------:R-:W2:Y:S02]  /*7540*/  @!P0 SYNCS.PHASECHK.TRANS64 P0, [R0+URZ+0x68], R20 ;  /* 0x00006814000085a7 */ /* 0x000ea400080010ff */
[----:B--2---:R-:W-:Y:S05]  /*7550*/  @!P0 BRA `(.L_x_149) ;  /* 0xfffffffc00f08947 */ /* 0x004fea000383ffff */
[----:B------:R-:W-:Y:S05]  /*7560*/  BRA `(.L_x_150) ;  /* 0xffffffcc00b07947 */ /* 0x000fea000383ffff */
.L_x_78:
[----:B------:R-:W-:-:S07]  /*7570*/  MOV R0, UR4 ;  /* 0x0000000400007c02 */ /* 0x000fce0008000f00 */
.L_x_151:
[----:B-1----:R1:W3:Y:S02]  /*7580*/  SYNCS.PHASECHK.TRANS64.TRYWAIT P0, [R0+URZ], R2 ;  /* 0x00000002000075a7 */ /* 0x0022e400080011ff */
[----:B---3--:R-:W-:Y:S05]  /*7590*/  @!P0 NANOSLEEP.SYNCS 0x989680 ;  /* 0x009896800000895d */ /* 0x008fea0003900000 */
[----:B------:R-:W3:Y:S02]  /*75a0*/  @!P0 SYNCS.PHASECHK.TRANS64 P0, [R0+URZ], R2 ;  /* 0x00000002000085a7 */ /* 0x000ee400080010ff */
[----:B---3--:R-:W-:Y:S05]  /*75b0*/  @!P0 BRA `(.L_x_151) ;  /* 0xfffffffc00f08947 */ /* 0x008fea000383ffff */
[----:B------:R-:W-:Y:S05]  /*75c0*/  BRA `(.L_x_152) ;  /* 0xffffffd0003c7947 */ /* 0x000fea000383ffff */
.L_x_79:
[----:B------:R-:W-:-:S07]  /*75d0*/  MOV R0, UR4 ;  /* 0x0000000400007c02 */ /* 0x000fce0008000f00 */
.L_x_153:
[----:B-1----:R1:W3:Y:S02]  /*75e0*/  SYNCS.PHASECHK.TRANS64.TRYWAIT P0, [R0+URZ], R2 ;  /* 0x00000002000075a7 */ /* 0x0022e400080011ff */
[----:B---3--:R-:W-:Y:S05]  /*75f0*/  @!P0 NANOSLEEP.SYNCS 0x989680 ;  /* 0x009896800000895d */ /* 0x008fea0003900000 */
[----:B------:R-:W3:Y:S02]  /*7600*/  @!P0 SYNCS.PHASECHK.TRANS64 P0, [R0+URZ], R2 ;  /* 0x00000002000085a7 */ /* 0x000ee400080010ff */
[----:B---3--:R-:W-:Y:S05]  /*7610*/  @!P0 BRA `(.L_x_153) ;  /* 0xfffffffc00f08947 */ /* 0x008fea000383ffff */
[----:B------:R-:W-:Y:S05]  /*7620*/  BRA `(.L_x_154) ;  /* 0xffffffd000487947 */ /* 0x000fea000383ffff */
.L_x_81:
[----:B--2---:R2:W4:Y:S02]  /*7630*/  SYNCS.PHASECHK.TRANS64.TRYWAIT P0, [R0+URZ+0x90], R2 ;  /* 0x00009002000075a7 */ /* 0x00452400080011ff */
[----:B----4-:R-:W-:Y:S05]  /*7640*/  @!P0 NANOSLEEP.SYNCS 0x989680 ;  /* 0x009896800000895d */ /* 0x010fea0003900000 */
[----:B------:R-:W4:Y:S02]  /*7650*/  @!P0 SYNCS.PHASECHK.TRANS64 P0, [R0+URZ+0x90], R2 ;  /* 0x00009002000085a7 */ /* 0x000f2400080010ff */
[----:B----4-:R-:W-:Y:S05]  /*7660*/  @!P0 BRA `(.L_x_81) ;  /* 0xfffffffc00f08947 */ /* 0x010fea000383ffff */
[----:B------:R-:W-:Y:S05]  /*7670*/  BRA `(.L_x_155) ;  /* 0xffffffd400387947 */ /* 0x000fea000383ffff */
.L_x_91:
[----:B-1----:R1:W3:Y:S02]  /*7680*/  SYNCS.PHASECHK.TRANS64.TRYWAIT P1, [R2+URZ+0x50], R4 ;  /* 0x00005004020075a7 */ /* 0x0022e400080211ff */
[----:B---3--:R-:W-:Y:S05]  /*7690*/  @!P1 NANOSLEEP.SYNCS 0x989680 ;  /* 0x009896800000995d */ /* 0x008fea0003900000 */
[----:B------:R-:W3:Y:S02]  /*76a0*/  @!P1 SYNCS.PHASECHK.TRANS64 P1, [R2+URZ+0x50], R4 ;  /* 0x00005004020095a7 */ /* 0x000ee400080210ff */
[----:B---3--:R-:W-:Y:S05]  /*76b0*/  @!P1 BRA `(.L_x_91) ;  /* 0xfffffffc00f09947 */ /* 0x008fea000383ffff */
[----:B------:R-:W-:Y:S05]  /*76c0*/  BRA `(.L_x_90) ;  /* 0xffffffe000387947 */ /* 0x000fea000383ffff */
.L_x_93:
[----:B-1----:R1:W2:Y:S02]  /*76d0*/  SYNCS.PHASECHK.TRANS64.TRYWAIT P0, [R44+URZ+0xb0], R3 ;  /* 0x0000b0032c0075a7 */ /* 0x0022a400080011ff */
[----:B--2---:R-:W-:Y:S05]  /*76e0*/  @!P0 NANOSLEEP.SYNCS 0x989680 ;  /* 0x009896800000895d */ /* 0x004fea0003900000 */
[----:B------:R-:W2:Y:S02]  /*76f0*/  @!P0 SYNCS.PHASECHK.TRANS64 P0, [R44+URZ+0xb0], R3 ;  /* 0x0000b0032c0085a7 */ /* 0x000ea400080010ff */
[----:B--2---:R-:W-:Y:S05]  /*7700*/  @!P0 BRA `(.L_x_93) ;  /* 0xfffffffc00f08947 */ /* 0x004fea000383ffff */
[----:B------:R-:W-:Y:S05]  /*7710*/  BRA `(.L_x_92) ;  /* 0xffffffe000887947 */ /* 0x000fea000383ffff */
.L_x_104:
[----:B-1----:R1:W2:Y:S02]  /*7720*/  SYNCS.PHASECHK.TRANS64.TRYWAIT P0, [R2+URZ+0x50], R45 ;  /* 0x0000502d020075a7 */ /* 0x0022a400080011ff */
[----:B--2---:R-:W-:Y:S05]  /*7730*/  @!P0 NANOSLEEP.SYNCS 0x989680 ;  /* 0x009896800000895d */ /* 0x004fea0003900000 */
[----:B------:R-:W2:Y:S02]  /*7740*/  @!P0 SYNCS.PHASECHK.TRANS64 P0, [R2+URZ+0x50], R45 ;  /* 0x0000502d020085a7 */ /* 0x000ea400080010ff */
[----:B--2---:R-:W-:Y:S05]  /*7750*/  @!P0 BRA `(.L_x_104) ;  /* 0xfffffffc00f08947 */ /* 0x004fea000383ffff */
[----:B------:R-:W-:Y:S05]  /*7760*/  BRA `(.L_x_103) ;  /* 0xffffffe800987947 */ /* 0x000fea000383ffff */
        .weak           $__internal_0_$__cuda_sm10x_tcgen05_guardrail_trap_col_being_dealloced_not_returned_by_alloc
        .type           $__internal_0_$__cuda_sm10x_tcgen05_guardrail_trap_col_being_dealloced_not_returned_by_alloc,@function
        .size           $__internal_0_$__cuda_sm10x_tcgen05_guardrail_trap_col_being_dealloced_not_returned_by_alloc,($__internal_1_$__cuda_sm10x_tcgen05_guardrail_trap_phase_invalid_during_alloc - $__internal_0_$__cuda_sm10x_tcgen05_guardrail_trap_col_being_dealloced_not_returned_by_alloc)
$__internal_0_$__cuda_sm10x_tcgen05_guardrail_trap_col_being_dealloced_not_returned_by_alloc:
[----:B------:R-:W-:Y:S05]  /*7770*/  BPT.TRAP 0x1 ;  /* 0x000000040000795c */ /* 0x000fea0000300000 */
[----:B------:R-:W-:-:S04]  /*7780*/  HFMA2 R3, -RZ, RZ, 0, 0 ;  /* 0x00000000ff037431 */ /* 0x000fc800000001ff */
[----:B------:R-:W-:Y:S05]  /*7790*/  RET.REL.NODEC R2 `(_ZN7cutlass13device_kernelINS_4gemm6kernel13GemmUniversalIN4cute5tupleIJiiiiEEENS1_10collective13CollectiveMmaINS1_35MainloopSm100TmaUmmaWarpSpecializedILi5ELi2ELi4ENS5_IJNS4_1CILi1EEESB_SB_EEEEENS5_IJNSA_ILi64EEESE_NSA_ILi32EEEEEENS_6half_tENS5_IJlSB_lEEESH_SI_NS4_8TiledMMAINS4_8MMA_AtomIJNS4_20SM100_MMA_F16BF16_SSISH_SH_fLi64ELi64ELNS4_4UMMA5MajorE0ELSN_0ELNSM_7ScaleInE0ELSO_0EEEEEENS4_6LayoutISC_NS5_IJNSA_ILi0EEESS_SS_EEEEENS5_IJNS4_10UnderscoreESV_SV_EEEEENS4_13SM90_TMA_LOADENS4_14ComposedLayoutINS4_7SwizzleILi2ELi4ELi3EEENS4_18smem_ptr_flag_bitsILi16EEENSR_INS5_IJNSA_ILi8EEESF_EEENS5_IJSF_SB_EEEEEEEvNS4_8identityESY_S18_vS19_EENS_8epilogue10collective18CollectiveEpilogueINS1B_23Sm100TmaWarpSpecializedILi3ELi2ELi16ELb1ELb0EEEJSG_NS5_IJNSR_ISE_SB_EENSR_ISF_SB_EEEEESH_SI_SH_SI_NS1B_6fusion15FusionCallbacksIS1F_NS1J_17LinearCombinationISH_fSH_fLNS_15FloatRoundStyleE2EEESG_S1I_JEEENS4_5SM1004TMEM4LOAD26SM100_TMEM_LOAD_16dp256b4xESY_S18_NS4_17SM75_U32x4_LDSM_NENS4_14SM90_TMA_STOREES18_NS4_17SM90_U32x4_STSM_NENS4_39AutoVectorizingCopyWithAssumedAlignmentILi128EEEEEEvvEEEEvNT_6ParamsE) ;  /* 0xffffff8802187950 */ /* 0x000fea0003c3ffff */
        .weak           $__internal_1_$__cuda_sm10x_tcgen05_guardrail_trap_phase_invalid_during_alloc
        .type           $__internal_1_$__cuda_sm10x_tcgen05_guardrail_trap_phase_invalid_during_alloc,@function
        .size           $__internal_1_$__cuda_sm10x_tcgen05_guardrail_trap_phase_invalid_during_alloc,($__internal_2_$__cuda_sm10x_tcgen05_guardrail_trap_unallocated_columns_being_dealloced - $__internal_1_$__cuda_sm10x_tcgen05_guardrail_trap_phase_invalid_during_alloc)
$__internal_1_$__cuda_sm10x_tcgen05_guardrail_trap_phase_invalid_during_alloc:
[----:B------:R-:W-:Y:S05]  /*77a0*/  BPT.TRAP 0x1 ;  /* 0x000000040000795c */ /* 0x000fea0000300000 */
[----:B------:R-:W-:-:S04]  /*77b0*/  MOV R3, 0x0 ;  /* 0x0000000000037802 */ /* 0x000fc80000000f00 */
[----:B------:R-:W-:Y:S05]  /*77c0*/  RET.REL.NODEC R2 `(_ZN7cutlass13device_kernelINS_4gemm6kernel13GemmUniversalIN4cute5tupleIJiiiiEEENS1_10collective13CollectiveMmaINS1_35MainloopSm100TmaUmmaWarpSpecializedILi5ELi2ELi4ENS5_IJNS4_1CILi1EEESB_SB_EEEEENS5_IJNSA_ILi64EEESE_NSA_ILi32EEEEEENS_6half_tENS5_IJlSB_lEEESH_SI_NS4_8TiledMMAINS4_8MMA_AtomIJNS4_20SM100_MMA_F16BF16_SSISH_SH_fLi64ELi64ELNS4_4UMMA5MajorE0ELSN_0ELNSM_7ScaleInE0ELSO_0EEEEEENS4_6LayoutISC_NS5_IJNSA_ILi0EEESS_SS_EEEEENS5_IJNS4_10UnderscoreESV_SV_EEEEENS4_13SM90_TMA_LOADENS4_14ComposedLayoutINS4_7SwizzleILi2ELi4ELi3EEENS4_18smem_ptr_flag_bitsILi16EEENSR_INS5_IJNSA_ILi8EEESF_EEENS5_IJSF_SB_EEEEEEEvNS4_8identityESY_S18_vS19_EENS_8epilogue10collective18CollectiveEpilogueINS1B_23Sm100TmaWarpSpecializedILi3ELi2ELi16ELb1ELb0EEEJSG_NS5_IJNSR_ISE_SB_EENSR_ISF_SB_EEEEESH_SI_SH_SI_NS1B_6fusion15FusionCallbacksIS1F_NS1J_17LinearCombinationISH_fSH_fLNS_15FloatRoundStyleE2EEESG_S1I_JEEENS4_5SM1004TMEM4LOAD26SM100_TMEM_LOAD_16dp256b4xESY_S18_NS4_17SM75_U32x4_LDSM_NENS4_14SM90_TMA_STOREES18_NS4_17SM90_U32x4_STSM_NENS4_39AutoVectorizingCopyWithAssumedAlignmentILi128EEEEEEvvEEEEvNT_6ParamsE) ;  /* 0xffffff88020c7950 */ /* 0x000fea0003c3ffff */
        .weak           $__internal_2_$__cuda_sm10x_tcgen05_guardrail_trap_unallocated_columns_being_dealloced
        .type           $__internal_2_$__cuda_sm10x_tcgen05_guardrail_trap_unallocated_columns_being_dealloced,@function
        .size           $__internal_2_$__cuda_sm10x_tcgen05_guardrail_trap_unallocated_columns_being_dealloced,(.L_x_157 - $__internal_2_$__cuda_sm10x_tcgen05_guardrail_trap_unallocated_columns_being_dealloced)
$__internal_2_$__cuda_sm10x_tcgen05_guardrail_trap_unallocated_columns_being_dealloced:
[----:B------:R-:W-:Y:S05]  /*77d0*/  BPT.TRAP 0x1 ;  /* 0x000000040000795c */ /* 0x000fea0000300000 */
[----:B------:R-:W-:-:S04]  /*77e0*/  HFMA2 R3, -RZ, RZ, 0, 0 ;  /* 0x00000000ff037431 */ /* 0x000fc800000001ff */
[----:B------:R-:W-:Y:S05]  /*77f0*/  RET.REL.NODEC R2 `(_ZN7cutlass13device_kernelINS_4gemm6kernel13GemmUniversalIN4cute5tupleIJiiiiEEENS1_10collective13CollectiveMmaINS1_35MainloopSm100TmaUmmaWarpSpecializedILi5ELi2ELi4ENS5_IJNS4_1CILi1EEESB_SB_EEEEENS5_IJNSA_ILi64EEESE_NSA_ILi32EEEEEENS_6half_tENS5_IJlSB_lEEESH_SI_NS4_8TiledMMAINS4_8MMA_AtomIJNS4_20SM100_MMA_F16BF16_SSISH_SH_fLi64ELi64ELNS4_4UMMA5MajorE0ELSN_0ELNSM_7ScaleInE0ELSO_0EEEEEENS4_6LayoutISC_NS5_IJNSA_ILi0EEESS_SS_EEEEENS5_IJNS4_10UnderscoreESV_SV_EEEEENS4_13SM90_TMA_LOADENS4_14ComposedLayoutINS4_7SwizzleILi2ELi4ELi3EEENS4_18smem_ptr_flag_bitsILi16EEENSR_INS5_IJNSA_ILi8EEESF_EEENS5_IJSF_SB_EEEEEEEvNS4_8identityESY_S18_vS19_EENS_8epilogue10collective18CollectiveEpilogueINS1B_23Sm100TmaWarpSpecializedILi3ELi2ELi16ELb1ELb0EEEJSG_NS5_IJNSR_ISE_SB_EENSR_ISF_SB_EEEEESH_SI_SH_SI_NS1B_6fusion15FusionCallbacksIS1F_NS1J_17LinearCombinationISH_fSH_fLNS_15FloatRoundStyleE2EEESG_S1I_JEEENS4_5SM1004TMEM4LOAD26SM100_TMEM_LOAD_16dp256b4xESY_S18_NS4_17SM75_U32x4_LDSM_NENS4_14SM90_TMA_STOREES18_NS4_17SM90_U32x4_STSM_NENS4_39AutoVectorizingCopyWithAssumedAlignmentILi128EEEEEEvvEEEEvNT_6ParamsE) ;  /* 0xffffff8802007950 */ /* 0x000fea0003c3ffff */
.L_x_156:
[----:B------:R-:W-:-:S00]  /*7800*/  BRA `(.L_x_156) ;  /* 0xfffffffc00fc7947 */ /* 0x000fc0000383ffff */
[----:B------:R-:W-:-:S00]  /*7810*/  NOP ;  /* 0x0000000000007918 */ /* 0x000fc00000000000 */
        /* <DEDUP_REMOVED lines=14> */
.L_x_157:


//--------------------- .nv.global.init           --------------------------
	.section	.nv.global.init,"aw",@progbits
.nv.global.init:
	.type		$str$27,@object
	.size		$str$27,($str$28 - $str$27)
$str$27:
        /*0000*/ 	.byte	0x28, 0x61, 0x64, 0x64, 0x72, 0x65, 0x73, 0x73, 0x20, 0x26, 0x20, 0x6d, 0x61, 0x73, 0x6b, 0x29
        /*0010*/ 	.byte	0x20, 0x3d, 0x3d, 0x20, 0x30, 0x00
	.type		$str$28,@object
	.size		$str$28,($str$26 - $str$28)
$str$28:
        /*0016*/ 	.byte	0x2f, 0x74, 0x6d, 0x70, 0x2f, 0x63, 0x75, 0x74, 0x6c, 0x61, 0x73, 0x73, 0x5f, 0x73, 0x77, 0x65
        /*0026*/ 	.byte	0x65, 0x70, 0x5f, 0x73, 0x72, 0x63, 0x2f, 0x69, 0x6e, 0x63, 0x6c, 0x75, 0x64, 0x65, 0x2f, 0x63
        /*0036*/ 	.byte	0x75, 0x74, 0x65, 0x2f, 0x70, 0x6f, 0x69, 0x6e, 0x74, 0x65, 0x72, 0x5f, 0x66, 0x6c, 0x61, 0x67
        /*0046*/ 	.byte	0x67, 0x65, 0x64, 0x2e, 0x68, 0x70, 0x70, 0x00
	.type		$str$26,@object
	.size		$str$26,($str$25 - $str$26)
$str$26:
        /*004e*/ 	.byte	0x2f, 0x74, 0x6d, 0x70, 0x2f, 0x63, 0x75, 0x74, 0x6c, 0x61, 0x73, 0x73, 0x5f, 0x73, 0x77, 0x65
        /*005e*/ 	.byte	0x65, 0x70, 0x5f, 0x73, 0x72, 0x63, 0x2f, 0x69, 0x6e, 0x63, 0x6c, 0x75, 0x64, 0x65, 0x2f, 0x63
        /*006e*/ 	.byte	0x75, 0x74, 0x65, 0x2f, 0x61, 0x74, 0x6f, 0x6d, 0x2f, 0x63, 0x6f, 0x70, 0x79, 0x5f, 0x74, 0x72
        /*007e*/ 	.byte	0x61, 0x69, 0x74, 0x73, 0x5f, 0x73, 0x6d, 0x31, 0x30, 0x30, 0x2e, 0x68, 0x70, 0x70, 0x00
	.type		$str$25,@object
	.size		$str$25,(__unnamed_1 - $str$25)
$str$25:
        /*008d*/ 	.byte	0x28, 0x28, 0x75, 0x69, 0x6e, 0x74, 0x33, 0x32, 0x5f, 0x74, 0x28, 0x74, 0x68, 0x72, 0x65, 0x61
        /*009d*/ 	.byte	0x64, 0x49, 0x64, 0x78, 0x2e, 0x78, 0x29, 0x20, 0x2f, 0x20, 0x33, 0x32, 0x29, 0x20, 0x25, 0x20
        /*00ad*/ 	.byte	0x34, 0x29, 0x20, 0x3d, 0x3d, 0x20, 0x28, 0x28, 0x28, 0x74, 0x6d, 0x65, 0x6d, 0x5f, 0x61, 0x64
        /*00bd*/ 	.byte	0x64, 0x72, 0x20, 0x3e, 0x3e, 0x20, 0x31, 0x36, 0x29, 0x20, 0x2f, 0x20, 0x33, 0x32, 0x29, 0x20
        /*00cd*/ 	.byte	0x25, 0x20, 0x34, 0x29, 0x00
	.type		__unnamed_1,@object
	.size		__unnamed_1,(__unnamed_2 - __unnamed_1)
__unnamed_1:
        /*00d2*/ 	.byte	0x61, 0x75, 0x74, 0x6f, 0x20, 0x63, 0x75, 0x74, 0x65, 0x3a, 0x3a, 0x61, 0x73, 0x5f, 0x70, 0x6f
        /* <DEDUP_REMOVED lines=24> */
        /*0262*/ 	.byte	0x3e, 0x3e, 0x3e, 0x5d, 0x00
	.type		__unnamed_2,@object
	.size		__unnamed_2,(.L_2 - __unnamed_2)
__unnamed_2:
        /* <DEDUP_REMOVED lines=46> */
.L_2:


//--------------------- .nv.shared._ZN7cutlass13device_kernelINS_4gemm6kernel13GemmUniversalIN4cute5tupleIJiiiiEEENS1_10collective13CollectiveMmaINS1_35MainloopSm100TmaUmmaWarpSpecializedILi5ELi2ELi4ENS5_IJNS4_1CILi1EEESB_SB_EEEEENS5_IJNSA_ILi64EEESE_NSA_ILi32EEEEEENS_6half_tENS5_IJlSB_lEEESH_SI_NS4_8TiledMMAINS4_8MMA_AtomIJNS4_20SM100_MMA_F16BF16_SSISH_SH_fLi64ELi64ELNS4_4UMMA5MajorE0ELSN_0ELNSM_7ScaleInE0ELSO_0EEEEEENS4_6LayoutISC_NS5_IJNSA_ILi0EEESS_SS_EEEEENS5_IJNS4_10UnderscoreESV_SV_EEEEENS4_13SM90_TMA_LOADENS4_14ComposedLayoutINS4_7SwizzleILi2ELi4ELi3EEENS4_18smem_ptr_flag_bitsILi16EEENSR_INS5_IJNSA_ILi8EEESF_EEENS5_IJSF_SB_EEEEEEEvNS4_8identityESY_S18_vS19_EENS_8epilogue10collective18CollectiveEpilogueINS1B_23Sm100TmaWarpSpecializedILi3ELi2ELi16ELb1ELb0EEEJSG_NS5_IJNSR_ISE_SB_EENSR_ISF_SB_EEEEESH_SI_SH_SI_NS1B_6fusion15FusionCallbacksIS1F_NS1J_17LinearCombinationISH_fSH_fLNS_15FloatRoundStyleE2EEESG_S1I_JEEENS4_5SM1004TMEM4LOAD26SM100_TMEM_LOAD_16dp256b4xESY_S18_NS4_17SM75_U32x4_LDSM_NENS4_14SM90_TMA_STOREES18_NS4_17SM90_U32x4_STSM_NENS4_39AutoVectorizingCopyWithAssumedAlignmentILi128EEEEEEvvEEEEvNT_6ParamsE --------------------------
	.section	.nv.shared._ZN7cutlass13device_kernelINS_4gemm6kernel13GemmUniversalIN4cute5tupleIJiiiiEEENS1_10collective13CollectiveMmaINS1_35MainloopSm100TmaUmmaWarpSpecializedILi5ELi2ELi4ENS5_IJNS4_1CILi1EEESB_SB_EEEEENS5_IJNSA_ILi64EEESE_NSA_ILi32EEEEEENS_6half_tENS5_IJlSB_lEEESH_SI_NS4_8TiledMMAINS4_8MMA_AtomIJNS4_20SM100_MMA_F16BF16_SSISH_SH_fLi64ELi64ELNS4_4UMMA5MajorE0ELSN_0ELNSM_7ScaleInE0ELSO_0EEEEEENS4_6LayoutISC_NS5_IJNSA_ILi0EEESS_SS_EEEEENS5_IJNS4_10UnderscoreESV_SV_EEEEENS4_13SM90_TMA_LOADENS4_14ComposedLayoutINS4_7SwizzleILi2ELi4ELi3EEENS4_18smem_ptr_flag_bitsILi16EEENSR_INS5_IJNSA_ILi8EEESF_EEENS5_IJSF_SB_EEEEEEEvNS4_8identityESY_S18_vS19_EENS_8epilogue10collective18CollectiveEpilogueINS1B_23Sm100TmaWarpSpecializedILi3ELi2ELi16ELb1ELb0EEEJSG_NS5_IJNSR_ISE_SB_EENSR_ISF_SB_EEEEESH_SI_SH_SI_NS1B_6fusion15FusionCallbacksIS1F_NS1J_17LinearCombinationISH_fSH_fLNS_15FloatRoundStyleE2EEESG_S1I_JEEENS4_5SM1004TMEM4LOAD26SM100_TMEM_LOAD_16dp256b4xESY_S18_NS4_17SM75_U32x4_LDSM_NENS4_14SM90_TMA_STOREES18_NS4_17SM90_U32x4_STSM_NENS4_39AutoVectorizingCopyWithAssumedAlignmentILi128EEEEEEvvEEEEvNT_6ParamsE,"aw",@nobits
	.sectionflags	@""
	.align	16
	.zero		1024


//--------------------- .nv.shared.reserved.0     --------------------------
	.section	.nv.shared.reserved.0,"aw",@nobits
	.weak		__nv_reservedSMEM_offset_0_alias
	.size		__nv_reservedSMEM_offset_0_alias, 0, 64
	.other		__nv_reservedSMEM_offset_0_alias,@"STO_CUDA_RESERVED_SHARED STV_DEFAULT"
__nv_reservedSMEM_offset_0_alias:
	.zero		0
.nv.shared.reserved.0:
	.zero		64
	.weak		__nv_reservedSMEM_tcgen05_partition
	.type		__nv_reservedSMEM_tcgen05_partition,@object
	.size		__nv_reservedSMEM_tcgen05_partition,(.L_0 - __nv_reservedSMEM_tcgen05_partition)
__nv_reservedSMEM_tcgen05_partition:
	.zero		32
.L_0:


//--------------------- .nv.global                --------------------------
	.section	.nv.global,"aw",@nobits
.nv.global:
	.type		_ZN39_INTERNAL_8ddffc9d_4_k_cu_9c233be6_69694cute1_E,@object
	.size		_ZN39_INTERNAL_8ddffc9d_4_k_cu_9c233be6_69694cute1_E,(_ZN39_INTERNAL_8ddffc9d_4_k_cu_9c233be6_69694cuda3std3__45__cpo6cbeginE - _ZN39_INTERNAL_8ddffc9d_4_k_cu_9c233be6_69694cute1_E)
_ZN39_INTERNAL_8ddffc9d_4_k_cu_9c233be6_69694cute1_E:
	.zero		1
	.type		_ZN39_INTERNAL_8ddffc9d_4_k_cu_9c233be6_69694cuda3std3__45__cpo6cbeginE,@object
	.size		_ZN39_INTERNAL_8ddffc9d_4_k_cu_9c233be6_69694cuda3std3__45__cpo6cbeginE,(_ZN39_INTERNAL_8ddffc9d_4_k_cu_9c233be6_69694cuda3std3__48in_placeE - _ZN39_INTERNAL_8ddffc9d_4_k_cu_9c233be6_69694cuda3std3__45__cpo6cbeginE)
_ZN39_INTERNAL_8ddffc9d_4_k_cu_9c233be6_69694cuda3std3__45__cpo6cbeginE:
	.zero		1
	.type		_ZN39_INTERNAL_8ddffc9d_4_k_cu_9c233be6_69694cuda3std3__48in_placeE,@object
	.size		_ZN39_INTERNAL_8ddffc9d_4_k_cu_9c233be6_69694cuda3std3__48in_placeE,(_ZN39_INTERNAL_8ddffc9d_4_k_cu_9c233be6_69694cuda3std6ranges3__45__cpo9iter_moveE - _ZN39_INTERNAL_8ddffc9d_4_k_cu_9c233be6_69694cuda3std3__48in_placeE)
_ZN39_INTERNAL_8ddffc9d_4_k_cu_9c233be6_69694cuda3std3__48in_placeE:
	.zero		1
	.type		_ZN39_INTERNAL_8ddffc9d_4_k_cu_9c233be6_69694cuda3std6ranges3__45__cpo9iter_moveE,@object
	.size		_ZN39_INTERNAL_8ddffc9d_4_k_cu_9c233be6_69694cuda3std6ranges3__45__cpo9iter_moveE,(_ZN39_INTERNAL_8ddffc9d_4_k_cu_9c233be6_69694cuda3std3__45__cpo5beginE - _ZN39_INTERNAL_8ddffc9d_4_k_cu_9c233be6_69694cuda3std6ranges3__45__cpo9iter_moveE)
_ZN39_INTERNAL_8ddffc9d_4_k_cu_9c233be6_69694cuda3std6ranges3__45__cpo9iter_moveE:
	.zero		1
	.type		_ZN39_INTERNAL_8ddffc9d_4_k_cu_9c233be6_69694cuda3std3__45__cpo5beginE,@object
	.size		_ZN39_INTERNAL_8ddffc9d_4_k_cu_9c233be6_69694cuda3std3__45__cpo5beginE,(_ZN39_INTERNAL_8ddffc9d_4_k_cu_9c233be6_69694cuda3std3__441_GLOBAL__N__8ddffc9d_4_k_cu_9c233be6_69696ignoreE - _ZN39_INTERNAL_8ddffc9d_4_k_cu_9c233be6_69694cuda3std3__45__cpo5beginE)
_ZN39_INTERNAL_8ddffc9d_4_k_cu_9c233be6_69694cuda3std3__45__cpo5beginE:
	.zero		1
	.type		_ZN39_INTERNAL_8ddffc9d_4_k_cu_9c233be6_69694cuda3std3__441_GLOBAL__N__8ddffc9d_4_k_cu_9c233be6_69696ignoreE,@object
	.size		_ZN39_INTERNAL_8ddffc9d_4_k_cu_9c233be6_69694cuda3std3__441_GLOBAL__N__8ddffc9d_4_k_cu_9c233be6_69696ignoreE,(_ZN39_INTERNAL_8ddffc9d_4_k_cu_9c233be6_69694cute7productE - _ZN39_INTERNAL_8ddffc9d_4_k_cu_9c233be6_69694cuda3std3__441_GLOBAL__N__8ddffc9d_4_k_cu_9c233be6_69696ignoreE)
_ZN39_INTERNAL_8ddffc9d_4_k_cu_9c233be6_69694cuda3std3__441_GLOBAL__N__8ddffc9d_4_k_cu_9c233be6_69696ignoreE:
	.zero		1
	.type		_ZN39_INTERNAL_8ddffc9d_4_k_cu_9c233be6_69694cute7productE,@object
	.size		_ZN39_INTERNAL_8ddffc9d_4_k_cu_9c233be6_69694cute7productE,(_ZN39_INTERNAL_8ddffc9d_4_k_cu_9c233be6_69694cuda3std3__45__cpo3endE - _ZN39_INTERNAL_8ddffc9d_4_k_cu_9c233be6_69694cute7productE)
_ZN39_INTERNAL_8ddffc9d_4_k_cu_9c233be6_69694cute7productE:
	.zero		1
	.type		_ZN39_INTERNAL_8ddffc9d_4_k_cu_9c233be6_69694cuda3std3__45__cpo3endE,@object
	.size		_ZN39_INTERNAL_8ddffc9d_4_k_cu_9c233be6_69694cuda3std3__45__cpo3endE,(_ZN39_INTERNAL_8ddffc9d_4_k_cu_9c233be6_69694cuda3std3__419piecewise_constructE - _ZN39_INTERNAL_8ddffc9d_4_k_cu_9c233be6_69694cuda3std3__45__cpo3endE)
_ZN39_INTERNAL_8ddffc9d_4_k_cu_9c233be6_69694cuda3std3__45__cpo3endE:
	.zero		1
	.type		_ZN39_INTERNAL_8ddffc9d_4_k_cu_9c233be6_69694cuda3std3__419piecewise_constructE,@object
	.size		_ZN39_INTERNAL_8ddffc9d_4_k_cu_9c233be6_69694cuda3std3__419piecewise_constructE,(_ZN39_INTERNAL_8ddffc9d_4_k_cu_9c233be6_69694cuda3std3__45__cpo4cendE - _ZN39_INTERNAL_8ddffc9d_4_k_cu_9c233be6_69694cuda3std3__419piecewise_constructE)
_ZN39_INTERNAL_8ddffc9d_4_k_cu_9c233be6_69694cuda3std3__419piecewise_constructE:
	.zero		1
	.type		_ZN39_INTERNAL_8ddffc9d_4_k_cu_9c233be6_69694cuda3std3__45__cpo4cendE,@object
	.size		_ZN39_INTERNAL_8ddffc9d_4_k_cu_9c233be6_69694cuda3std3__45__cpo4cendE,(_ZN39_INTERNAL_8ddffc9d_4_k_cu_9c233be6_69694cuda3std6ranges3__45__cpo4swapE - _ZN39_INTERNAL_8ddffc9d_4_k_cu_9c233be6_69694cuda3std3__45__cpo4cendE)
_ZN39_INTERNAL_8ddffc9d_4_k_cu_9c233be6_69694cuda3std3__45__cpo4cendE:
	.zero		1
	.type		_ZN39_INTERNAL_8ddffc9d_4_k_cu_9c233be6_69694cuda3std6ranges3__45__cpo4swapE,@object
	.size		_ZN39_INTERNAL_8ddffc9d_4_k_cu_9c233be6_69694cuda3std6ranges3__45__cpo4swapE,(.L_10 - _ZN39_INTERNAL_8ddffc9d_4_k_cu_9c233be6_69694cuda3std6ranges3__45__cpo4swapE)
_ZN39_INTERNAL_8ddffc9d_4_k_cu_9c233be6_69694cuda3std6ranges3__45__cpo4swapE:
	.zero		1
.L_10:


//--------------------- .nv.constant0._ZN7cutlass13device_kernelINS_4gemm6kernel13GemmUniversalIN4cute5tupleIJiiiiEEENS1_10collective13CollectiveMmaINS1_35MainloopSm100TmaUmmaWarpSpecializedILi5ELi2ELi4ENS5_IJNS4_1CILi1EEESB_SB_EEEEENS5_IJNSA_ILi64EEESE_NSA_ILi32EEEEEENS_6half_tENS5_IJlSB_lEEESH_SI_NS4_8TiledMMAINS4_8MMA_AtomIJNS4_20SM100_MMA_F16BF16_SSISH_SH_fLi64ELi64ELNS4_4UMMA5MajorE0ELSN_0ELNSM_7ScaleInE0ELSO_0EEEEEENS4_6LayoutISC_NS5_IJNSA_ILi0EEESS_SS_EEEEENS5_IJNS4_10UnderscoreESV_SV_EEEEENS4_13SM90_TMA_LOADENS4_14ComposedLayoutINS4_7SwizzleILi2ELi4ELi3EEENS4_18smem_ptr_flag_bitsILi16EEENSR_INS5_IJNSA_ILi8EEESF_EEENS5_IJSF_SB_EEEEEEEvNS4_8identityESY_S18_vS19_EENS_8epilogue10collective18CollectiveEpilogueINS1B_23Sm100TmaWarpSpecializedILi3ELi2ELi16ELb1ELb0EEEJSG_NS5_IJNSR_ISE_SB_EENSR_ISF_SB_EEEEESH_SI_SH_SI_NS1B_6fusion15FusionCallbacksIS1F_NS1J_17LinearCombinationISH_fSH_fLNS_15FloatRoundStyleE2EEESG_S1I_JEEENS4_5SM1004TMEM4LOAD26SM100_TMEM_LOAD_16dp256b4xESY_S18_NS4_17SM75_U32x4_LDSM_NENS4_14SM90_TMA_STOREES18_NS4_17SM90_U32x4_STSM_NENS4_39AutoVectorizingCopyWithAssumedAlignmentILi128EEEEEEvvEEEEvNT_6ParamsE --------------------------
	.section	.nv.constant0._ZN7cutlass13device_kernelINS_4gemm6kernel13GemmUniversalIN4cute5tupleIJiiiiEEENS1_10collective13CollectiveMmaINS1_35MainloopSm100TmaUmmaWarpSpecializedILi5ELi2ELi4ENS5_IJNS4_1CILi1EEESB_SB_EEEEENS5_IJNSA_ILi64EEESE_NSA_ILi32EEEEEENS_6half_tENS5_IJlSB_lEEESH_SI_NS4_8TiledMMAINS4_8MMA_AtomIJNS4_20SM100_MMA_F16BF16_SSISH_SH_fLi64ELi64ELNS4_4UMMA5MajorE0ELSN_0ELNSM_7ScaleInE0ELSO_0EEEEEENS4_6LayoutISC_NS5_IJNSA_ILi0EEESS_SS_EEEEENS5_IJNS4_10UnderscoreESV_SV_EEEEENS4_13SM90_TMA_LOADENS4_14ComposedLayoutINS4_7SwizzleILi2ELi4ELi3EEENS4_18smem_ptr_flag_bitsILi16EEENSR_INS5_IJNSA_ILi8EEESF_EEENS5_IJSF_SB_EEEEEEEvNS4_8identityESY_S18_vS19_EENS_8epilogue10collective18CollectiveEpilogueINS1B_23Sm100TmaWarpSpecializedILi3ELi2ELi16ELb1ELb0EEEJSG_NS5_IJNSR_ISE_SB_EENSR_ISF_SB_EEEEESH_SI_SH_SI_NS1B_6fusion15FusionCallbacksIS1F_NS1J_17LinearCombinationISH_fSH_fLNS_15FloatRoundStyleE2EEESG_S1I_JEEENS4_5SM1004TMEM4LOAD26SM100_TMEM_LOAD_16dp256b4xESY_S18_NS4_17SM75_U32x4_LDSM_NENS4_14SM90_TMA_STOREES18_NS4_17SM90_U32x4_STSM_NENS4_39AutoVectorizingCopyWithAssumedAlignmentILi128EEEEEEvvEEEEvNT_6ParamsE,"a",@progbits
	.sectionflags	@""
	.align	4
.nv.constant0._ZN7cutlass13device_kernelINS_4gemm6kernel13GemmUniversalIN4cute5tupleIJiiiiEEENS1_10collective13CollectiveMmaINS1_35MainloopSm100TmaUmmaWarpSpecializedILi5ELi2ELi4ENS5_IJNS4_1CILi1EEESB_SB_EEEEENS5_IJNSA_ILi64EEESE_NSA_ILi32EEEEEENS_6half_tENS5_IJlSB_lEEESH_SI_NS4_8TiledMMAINS4_8MMA_AtomIJNS4_20SM100_MMA_F16BF16_SSISH_SH_fLi64ELi64ELNS4_4UMMA5MajorE0ELSN_0ELNSM_7ScaleInE0ELSO_0EEEEEENS4_6LayoutISC_NS5_IJNSA_ILi0EEESS_SS_EEEEENS5_IJNS4_10UnderscoreESV_SV_EEEEENS4_13SM90_TMA_LOADENS4_14ComposedLayoutINS4_7SwizzleILi2ELi4ELi3EEENS4_18smem_ptr_flag_bitsILi16EEENSR_INS5_IJNSA_ILi8EEESF_EEENS5_IJSF_SB_EEEEEEEvNS4_8identityESY_S18_vS19_EENS_8epilogue10collective18CollectiveEpilogueINS1B_23Sm100TmaWarpSpecializedILi3ELi2ELi16ELb1ELb0EEEJSG_NS5_IJNSR_ISE_SB_EENSR_ISF_SB_EEEEESH_SI_SH_SI_NS1B_6fusion15FusionCallbacksIS1F_NS1J_17LinearCombinationISH_fSH_fLNS_15FloatRoundStyleE2EEESG_S1I_JEEENS4_5SM1004TMEM4LOAD26SM100_TMEM_LOAD_16dp256b4xESY_S18_NS4_17SM75_U32x4_LDSM_NENS4_14SM90_TMA_STOREES18_NS4_17SM90_U32x4_STSM_NENS4_39AutoVectorizingCopyWithAssumedAlignmentILi128EEEEEEvvEEEEvNT_6ParamsE:
	.zero		2944


//--------------------- SYMBOLS --------------------------

	.type		.nv.reservedSmem.offset0,@object
	.size		.nv.reservedSmem.offset0,0x4
	.type		.nv.reservedSmem.cap,@object
	.size		.nv.reservedSmem.cap,0x4
	.type		__assertfail,@function
